	.headerflags	@"EF_CUDA_TEXMODE_UNIFIED EF_CUDA_64BIT_ADDRESS EF_CUDA_ACCELERATORS EF_CUDA_SM90 EF_CUDA_VIRTUAL_SM(EF_CUDA_SM90)"
	.elftype	@"ET_EXEC"


//--------------------- .nv.info                  --------------------------
	.section	.nv.info,"",@"SHT_CUDA_INFO"
	.align	4


	//----- nvinfo : EIATTR_REGCOUNT
	.align		4
        /*0000*/ 	.byte	0x04, 0x2f
        /*0002*/ 	.short	(.L_3 - .L_2)
	.align		4
.L_2:
        /*0004*/ 	.word	index@(triton_poi_fused__native_batch_norm_legit_no_training_relu_7)
        /*0008*/ 	.word	0x00000028


	//----- nvinfo : EIATTR_MIN_STACK_SIZE
	.align		4
.L_3:
        /*000c*/ 	.byte	0x04, 0x12
        /*000e*/ 	.short	(.L_5 - .L_4)
	.align		4
.L_4:
        /*0010*/ 	.word	index@(triton_poi_fused__native_batch_norm_legit_no_training_relu_7)
        /*0014*/ 	.word	0x00000000


	//----- nvinfo : EIATTR_FRAME_SIZE
	.align		4
.L_5:
        /*0018*/ 	.byte	0x04, 0x11
        /*001a*/ 	.short	(.L_7 - .L_6)
	.align		4
.L_6:
        /*001c*/ 	.word	index@(triton_poi_fused__native_batch_norm_legit_no_training_relu_7)
        /*0020*/ 	.word	0x00000000


	//----- nvinfo : EIATTR_MIN_STACK_SIZE
	.align		4
.L_7:
        /*0024*/ 	.byte	0x04, 0x12
        /*0026*/ 	.short	(.L_9 - .L_8)
	.align		4
.L_8:
        /*0028*/ 	.word	index@(triton_poi_fused__native_batch_norm_legit_no_training_relu_7)
        /*002c*/ 	.word	0x00000000
.L_9:


//--------------------- .nv.info.triton_poi_fused__native_batch_norm_legit_no_training_relu_7 --------------------------
	.section	.nv.info.triton_poi_fused__native_batch_norm_legit_no_training_relu_7,"",@"SHT_CUDA_INFO"
	.sectionflags	@""
	.align	4


	//----- nvinfo : EIATTR_CUDA_API_VERSION
	.align		4
        /*0000*/ 	.byte	0x04, 0x37
        /*0002*/ 	.short	(.L_11 - .L_10)
.L_10:
        /*0004*/ 	.word	0x0000007c


	//----- nvinfo : EIATTR_KPARAM_INFO
	.align		4
.L_11:
        /*0008*/ 	.byte	0x04, 0x17
        /*000a*/ 	.short	(.L_13 - .L_12)
.L_12:
        /*000c*/ 	.word	0x00000000
        /*0010*/ 	.short	0x0007
        /*0012*/ 	.short	0x0034
        /*0014*/ 	.byte	0x00, 0xf0, 0x11, 0x00


	//----- nvinfo : EIATTR_KPARAM_INFO
	.align		4
.L_13:
        /*0018*/ 	.byte	0x04, 0x17
        /*001a*/ 	.short	(.L_15 - .L_14)
.L_14:
        /*001c*/ 	.word	0x00000000
        /*0020*/ 	.short	0x0006
        /*0022*/ 	.short	0x0030
        /*0024*/ 	.byte	0x00, 0xf0, 0x11, 0x00


	//----- nvinfo : EIATTR_KPARAM_INFO
	.align		4
.L_15:
        /*0028*/ 	.byte	0x04, 0x17
        /*002a*/ 	.short	(.L_17 - .L_16)
.L_16:
        /*002c*/ 	.word	0x00000000
        /*0030*/ 	.short	0x0005
        /*0032*/ 	.short	0x0028
        /*0034*/ 	.byte	0x00, 0xf4, 0x21, 0x00


	//----- nvinfo : EIATTR_KPARAM_INFO
	.align		4
.L_17:
        /*0038*/ 	.byte	0x04, 0x17
        /*003a*/ 	.short	(.L_19 - .L_18)
.L_18:
        /*003c*/ 	.word	0x00000000
        /*0040*/ 	.short	0x0004
        /*0042*/ 	.short	0x0020
        /*0044*/ 	.byte	0x00, 0xf4, 0x21, 0x00


	//----- nvinfo : EIATTR_KPARAM_INFO
	.align		4
.L_19:
        /*0048*/ 	.byte	0x04, 0x17
        /*004a*/ 	.short	(.L_21 - .L_20)
.L_20:
        /*004c*/ 	.word	0x00000000
        /*0050*/ 	.short	0x0003
        /*0052*/ 	.short	0x0018
        /*0054*/ 	.byte	0x00, 0xf4, 0x21, 0x00


	//----- nvinfo : EIATTR_KPARAM_INFO
	.align		4
.L_21:
        /*0058*/ 	.byte	0x04, 0x17
        /*005a*/ 	.short	(.L_23 - .L_22)
.L_22:
        /*005c*/ 	.word	0x00000000
        /*0060*/ 	.short	0x0002
        /*0062*/ 	.short	0x0010
        /*0064*/ 	.byte	0x00, 0xf4, 0x21, 0x00


	//----- nvinfo : EIATTR_KPARAM_INFO
	.align		4
.L_23:
        /*0068*/ 	.byte	0x04, 0x17
        /*006a*/ 	.short	(.L_25 - .L_24)
.L_24:
        /*006c*/ 	.word	0x00000000
        /*0070*/ 	.short	0x0001
        /*0072*/ 	.short	0x0008
        /*0074*/ 	.byte	0x00, 0xf4, 0x21, 0x00


	//----- nvinfo : EIATTR_KPARAM_INFO
	.align		4
.L_25:
        /*0078*/ 	.byte	0x04, 0x17
        /*007a*/ 	.short	(.L_27 - .L_26)
.L_26:
        /*007c*/ 	.word	0x00000000
        /*0080*/ 	.short	0x0000
        /*0082*/ 	.short	0x0000
        /*0084*/ 	.byte	0x00, 0xf4, 0x21, 0x00


	//----- nvinfo : EIATTR_SPARSE_MMA_MASK
	.align		4
.L_27:
        /*0088*/ 	.byte	0x03, 0x50
        /*008a*/ 	.short	0x0000


	//----- nvinfo : EIATTR_MAXREG_COUNT
	.align		4
        /*008c*/ 	.byte	0x03, 0x1b
        /*008e*/ 	.short	0x00ff


	//----- nvinfo : EIATTR_EXIT_INSTR_OFFSETS
	.align		4
        /*0090*/ 	.byte	0x04, 0x1c
        /*0092*/ 	.short	(.L_29 - .L_28)


	//   ....[0]....
.L_28:
        /*0094*/ 	.word	0x00001de0


	//   ....[1]....
        /*0098*/ 	.word	0x00001e80


	//----- nvinfo : EIATTR_REQNTID
	.align		4
.L_29:
        /*009c*/ 	.byte	0x04, 0x10
        /*009e*/ 	.short	(.L_31 - .L_30)
.L_30:
        /*00a0*/ 	.word	0x00000100
        /*00a4*/ 	.word	0x00000001
        /*00a8*/ 	.word	0x00000001


	//----- nvinfo : EIATTR_CBANK_PARAM_SIZE
	.align		4
.L_31:
        /*00ac*/ 	.byte	0x03, 0x19
        /*00ae*/ 	.short	0x0038


	//----- nvinfo : EIATTR_PARAM_CBANK
	.align		4
        /*00b0*/ 	.byte	0x04, 0x0a
        /*00b2*/ 	.short	(.L_33 - .L_32)
	.align		4
.L_32:
        /*00b4*/ 	.word	index@(.nv.constant0.triton_poi_fused__native_batch_norm_legit_no_training_relu_7)
        /*00b8*/ 	.short	0x0210
        /*00ba*/ 	.short	0x0038


	//----- nvinfo : EIATTR_SW_WAR
	.align		4
.L_33:
        /*00bc*/ 	.byte	0x04, 0x36
        /*00be*/ 	.short	(.L_35 - .L_34)
.L_34:
        /*00c0*/ 	.word	0x00000008
.L_35:


//--------------------- .nv.callgraph             --------------------------
	.section	.nv.callgraph,"",@"SHT_CUDA_CALLGRAPH"
	.align	4
	.sectionentsize	8
	.align		4
        /*0000*/ 	.word	0x00000000
	.align		4
        /*0004*/ 	.word	0xffffffff
	.align		4
        /*0008*/ 	.word	0x00000000
	.align		4
        /*000c*/ 	.word	0xfffffffe
	.align		4
        /*0010*/ 	.word	0x00000000
	.align		4
        /*0014*/ 	.word	0xfffffffd
	.align		4
        /*0018*/ 	.word	0x00000000
	.align		4
        /*001c*/ 	.word	0xfffffffc


//--------------------- .nv.constant4             --------------------------
	.section	.nv.constant4,"a",@progbits
	.align	8
	.align		8
.nv.constant4:
        /*0000*/ 	.dword	_$_str
	.align		8
        /*0008*/ 	.dword	_$_str_$_2


//--------------------- .text.triton_poi_fused__native_batch_norm_legit_no_training_relu_7 --------------------------
	.section	.text.triton_poi_fused__native_batch_norm_legit_no_training_relu_7,"ax",@progbits
	.sectionflags	@"SHF_BARRIERS=1"
	.align	128
        .global         triton_poi_fused__native_batch_norm_legit_no_training_relu_7
        .type           triton_poi_fused__native_batch_norm_legit_no_training_relu_7,@function
        .size           triton_poi_fused__native_batch_norm_legit_no_training_relu_7,(.L_x_1 - triton_poi_fused__native_batch_norm_legit_no_training_relu_7)
        .other          triton_poi_fused__native_batch_norm_legit_no_training_relu_7,@"STO_CUDA_ENTRY STV_DEFAULT"
triton_poi_fused__native_batch_norm_legit_no_training_relu_7:
.text.triton_poi_fused__native_batch_norm_legit_no_training_relu_7:
[----:B------:R-:W0:Y:S01]  /*0000*/  LDC R1, c[0x0][0x28] ;  /* 0x00000a00ff017b82 */ /* 0x000e220000000800 */
[----:B------:R-:W1:Y:S01]  /*0010*/  S2R R28, SR_CTAID.Y ;  /* 0x00000000001c7919 */ /* 0x000e620000002600 */
[----:B------:R-:W-:Y:S01]  /*0020*/  ULDC.64 UR6, c[0x0][0x208] ;  /* 0x0000820000067ab9 */ /* 0x000fe20000000a00 */
[----:B------:R-:W-:Y:S02]  /*0030*/  CS2R R8, SRZ ;  /* 0x0000000000087805 */ /* 0x000fe4000001ff00 */
[----:B------:R-:W-:Y:S01]  /*0040*/  CS2R R10, SRZ ;  /* 0x00000000000a7805 */ /* 0x000fe2000001ff00 */
[----:B------:R-:W2:Y:S01]  /*0050*/  S2R R24, SR_TID.X ;  /* 0x0000000000187919 */ /* 0x000ea20000002100 */
[----:B------:R-:W-:Y:S02]  /*0060*/  CS2R R20, SRZ ;  /* 0x0000000000147805 */ /* 0x000fe4000001ff00 */
[----:B------:R-:W-:Y:S01]  /*0070*/  CS2R R22, SRZ ;  /* 0x0000000000167805 */ /* 0x000fe2000001ff00 */
[----:B------:R-:W3:Y:S01]  /*0080*/  S2R R25, SR_CTAID.X ;  /* 0x0000000000197919 */ /* 0x000ee20000002500 */
[----:B-1----:R-:W-:-:S02]  /*0090*/  IMAD.SHL.U32 R28, R28, 0x40, RZ ;  /* 0x000000401c1c7824 */ /* 0x002fc400078e00ff */
[----:B--2---:R-:W-:Y:S01]  /*00a0*/  IMAD.SHL.U32 R3, R24, 0x4, RZ ;  /* 0x0000000418037824 */ /* 0x004fe200078e00ff */
[----:B------:R-:W-:Y:S01]  /*00b0*/  SHF.R.U32.HI R0, RZ, 0x4, R24 ;  /* 0x00000004ff007819 */ /* 0x000fe20000011618 */
[----:B---3--:R-:W-:-:S03]  /*00c0*/  IMAD.SHL.U32 R25, R25, 0x40, RZ ;  /* 0x0000004019197824 */ /* 0x008fc600078e00ff */
[----:B------:R-:W-:Y:S02]  /*00d0*/  LOP3.LUT R3, R28, 0x3c, R3, 0xf8, !PT ;  /* 0x0000003c1c037812 */ /* 0x000fe400078ef803 */
[----:B------:R-:W-:Y:S02]  /*00e0*/  SGXT.U32 R0, R0, 0x4 ;  /* 0x000000040000781a */ /* 0x000fe40000000000 */
[C---:B------:R-:W-:Y:S01]  /*00f0*/  ISETP.GE.AND P0, PT, R3.reuse, 0x600, PT ;  /* 0x000006000300780c */ /* 0x040fe20003f06270 */
[----:B------:R-:W-:Y:S01]  /*0100*/  IMAD.HI R2, R3, 0x2aaaaaab, RZ ;  /* 0x2aaaaaab03027827 */ /* 0x000fe200078e02ff */
[----:B------:R-:W-:Y:S02]  /*0110*/  LOP3.LUT R6, R25, 0x10, R0, 0xfe, !PT ;  /* 0x0000001019067812 */ /* 0x000fe400078efe00 */
[----:B------:R-:W-:Y:S02]  /*0120*/  LOP3.LUT R7, R25, 0x30, R0, 0xfe, !PT ;  /* 0x0000003019077812 */ /* 0x000fe400078efe00 */
[----:B------:R-:W-:-:S02]  /*0130*/  SHF.R.U32.HI R5, RZ, 0x1f, R2 ;  /* 0x0000001fff057819 */ /* 0x000fc40000011602 */
[----:B------:R-:W-:Y:S02]  /*0140*/  ISETP.LT.AND P2, PT, R6, 0x3c1, !P0 ;  /* 0x000003c10600780c */ /* 0x000fe40004741270 */
[----:B------:R-:W-:Y:S02]  /*0150*/  LEA.HI.SX32 R2, R2, R5, 0x1a ;  /* 0x0000000502027211 */ /* 0x000fe400078fd2ff */
[----:B------:R-:W-:Y:S01]  /*0160*/  LOP3.LUT R6, R25, 0x20, R0, 0xfe, !PT ;  /* 0x0000002019067812 */ /* 0x000fe200078efe00 */
[----:B------:R-:W1:Y:S01]  /*0170*/  LDC.64 R4, c[0x0][0x210] ;  /* 0x00008400ff047b82 */ /* 0x000e620000000a00 */
[----:B------:R-:W-:Y:S01]  /*0180*/  LOP3.LUT R0, R25, R0, RZ, 0xfc, !PT ;  /* 0x0000000019007212 */ /* 0x000fe200078efcff */
[----:B------:R-:W-:Y:S01]  /*0190*/  IMAD R29, R2, -0x180, R3 ;  /* 0xfffffe80021d7824 */ /* 0x000fe200078e0203 */
[----:B------:R-:W-:Y:S02]  /*01a0*/  ISETP.LT.AND P3, PT, R6, 0x3c1, !P0 ;  /* 0x000003c10600780c */ /* 0x000fe40004761270 */
[----:B------:R-:W-:Y:S01]  /*01b0*/  ISETP.LT.AND P1, PT, R0, 0x3c1, !P0 ;  /* 0x000003c10000780c */ /* 0x000fe20004721270 */
[----:B------:R-:W-:Y:S01]  /*01c0*/  IMAD R3, R2, 0x5a180, R29 ;  /* 0x0005a18002037824 */ /* 0x000fe200078e021d */
[----:B------:R-:W-:-:S03]  /*01d0*/  ISETP.LT.AND P4, PT, R7, 0x3c1, !P0 ;  /* 0x000003c10700780c */ /* 0x000fc60004781270 */
[----:B------:R-:W-:Y:S02]  /*01e0*/  IMAD R17, R0, 0x180, R3 ;  /* 0x0000018000117824 */ /* 0x000fe400078e0203 */
[----:B------:R-:W2:Y:S02]  /*01f0*/  LDC.64 R2, c[0x0][0x218] ;  /* 0x00008600ff027b82 */ /* 0x000ea40000000a00 */
[C---:B------:R-:W-:Y:S02]  /*0200*/  VIADD R19, R17.reuse, 0x1800 ;  /* 0x0000180011137836 */ /* 0x040fe40000000000 */
[C---:B------:R-:W-:Y:S02]  /*0210*/  VIADD R27, R17.reuse, 0x3000 ;  /* 0x00003000111b7836 */ /* 0x040fe40000000000 */
[----:B------:R-:W-:Y:S01]  /*0220*/  VIADD R31, R17, 0x4800 ;  /* 0x00004800111f7836 */ /* 0x000fe20000000000 */
[----:B------:R-:W-:Y:S02]  /*0230*/  LOP3.LUT R0, R25, 0x3f, R24, 0xf8, !PT ;  /* 0x0000003f19007812 */ /* 0x000fe400078ef818 */
[----:B------:R-:W-:-:S02]  /*0240*/  SHF.R.U32.HI R25, RZ, 0x6, R24 ;  /* 0x00000006ff197819 */ /* 0x000fc40000011618 */
[----:B------:R-:W-:Y:S01]  /*0250*/  CS2R R6, SRZ ;  /* 0x0000000000067805 */ /* 0x000fe2000001ff00 */
[----:B-1----:R-:W-:-:S04]  /*0260*/  IMAD.WIDE R16, R17, 0x4, R4 ;  /* 0x0000000411107825 */ /* 0x002fc800078e0204 */
[----:B--2---:R-:W-:Y:S01]  /*0270*/  IMAD.WIDE R32, R29, 0x4, R2 ;  /* 0x000000041d207825 */ /* 0x004fe200078e0202 */
[----:B------:R-:W-:Y:S01]  /*0280*/  SGXT.U32 R25, R25, 0x2 ;  /* 0x000000021919781a */ /* 0x000fe20000000000 */
[----:B------:R-:W1:Y:S01]  /*0290*/  LDC.64 R2, c[0x0][0x220] ;  /* 0x00008800ff027b82 */ /* 0x000e620000000a00 */
[----:B------:R-:W2:Y:S01]  /*02a0*/  @P1 LDG.E.EL.128 R8, desc[UR6][R16.64] ;  /* 0x0000000610081981 */ /* 0x000ea2000c2e1d00 */
[----:B------:R-:W-:-:S04]  /*02b0*/  IMAD.WIDE R18, R19, 0x4, R4 ;  /* 0x0000000413127825 */ /* 0x000fc800078e0204 */
[----:B------:R-:W-:-:S04]  /*02c0*/  IMAD.WIDE R26, R27, 0x4, R4 ;  /* 0x000000041b1a7825 */ /* 0x000fc800078e0204 */
[----:B------:R-:W-:Y:S01]  /*02d0*/  IMAD.WIDE R30, R31, 0x4, R4 ;  /* 0x000000041f1e7825 */ /* 0x000fe200078e0204 */
[----:B------:R-:W-:Y:S02]  /*02e0*/  CS2R R4, SRZ ;  /* 0x0000000000047805 */ /* 0x000fe4000001ff00 */
[----:B------:R-:W-:Y:S02]  /*02f0*/  LOP3.LUT R28, R25, R28, RZ, 0xfc, !PT ;  /* 0x0000001c191c7212 */ /* 0x000fe400078efcff */
[----:B------:R-:W-:Y:S01]  /*0300*/  CS2R R24, SRZ ;  /* 0x0000000000187805 */ /* 0x000fe2000001ff00 */
[----:B------:R-:W3:Y:S04]  /*0310*/  @P2 LDG.E.EL.128 R20, desc[UR6][R18.64] ;  /* 0x0000000612142981 */ /* 0x000ee8000c2e1d00 */
[----:B------:R4:W5:Y:S01]  /*0320*/  @P3 LDG.E.EL.128 R4, desc[UR6][R26.64] ;  /* 0x000000061a043981 */ /* 0x000962000c2e1d00 */
[----:B-1----:R-:W-:Y:S01]  /*0330*/  IMAD.WIDE R2, R29, 0x4, R2 ;  /* 0x000000041d027825 */ /* 0x002fe200078e0202 */
[----:B0---4-:R-:W-:-:S02]  /*0340*/  CS2R R26, SRZ ;  /* 0x00000000001a7805 */ /* 0x011fc4000001ff00 */
[----:B------:R-:W-:Y:S02]  /*0350*/  CS2R R12, SRZ ;  /* 0x00000000000c7805 */ /* 0x000fe4000001ff00 */
[----:B------:R-:W-:Y:S02]  /*0360*/  CS2R R14, SRZ ;  /* 0x00000000000e7805 */ /* 0x000fe4000001ff00 */
[----:B------:R-:W-:Y:S02]  /*0370*/  CS2R R16, SRZ ;  /* 0x0000000000107805 */ /* 0x000fe4000001ff00 */
[----:B------:R-:W-:Y:S01]  /*0380*/  CS2R R18, SRZ ;  /* 0x0000000000127805 */ /* 0x000fe2000001ff00 */
[----:B------:R0:W4:Y:S04]  /*0390*/  @!P0 LDG.E.EL.128 R24, desc[UR6][R2.64] ;  /* 0x0000000602188981 */ /* 0x000128000c2e1d00 */
[----:B------:R-:W2:Y:S04]  /*03a0*/  @P4 LDG.E.EL.128 R12, desc[UR6][R30.64] ;  /* 0x000000061e0c4981 */ /* 0x000ea8000c2e1d00 */
[----:B------:R-:W2:Y:S01]  /*03b0*/  @!P0 LDG.E.EL.128 R16, desc[UR6][R32.64] ;  /* 0x0000000620108981 */ /* 0x000ea2000c2e1d00 */
[----:B0-----:R-:W-:-:S02]  /*03c0*/  IMAD.MOV.U32 R2, RZ, RZ, 0x3e800000 ;  /* 0x3e800000ff027424 */ /* 0x001fc400078e00ff */
[----:B----4-:R-:W-:Y:S01]  /*03d0*/  FADD R24, R24, 9.9999997473787516356e-06 ;  /* 0x3727c5ac18187421 */ /* 0x010fe20000000000 */
[----:B------:R-:W-:-:S05]  /*03e0*/  FADD R27, R27, 9.9999997473787516356e-06 ;  /* 0x3727c5ac1b1b7421 */ /* 0x000fca0000000000 */
[----:B------:R-:W0:Y:S01]  /*03f0*/  MUFU.SQRT R24, R24 ;  /* 0x0000001800187308 */ /* 0x000e220000002000 */
[C---:B--2---:R-:W-:Y:S01]  /*0400*/  FADD R8, -R16.reuse, R8 ;  /* 0x0000000810087221 */ /* 0x044fe20000000100 */
[C---:B---3--:R-:W-:Y:S01]  /*0410*/  FADD R20, -R16.reuse, R20 ;  /* 0x0000001410147221 */ /* 0x048fe20000000100 */
[C---:B-----5:R-:W-:Y:S01]  /*0420*/  FADD R4, -R16.reuse, R4 ;  /* 0x0000000410047221 */ /* 0x060fe20000000100 */
[----:B------:R-:W-:Y:S01]  /*0430*/  FADD R12, -R16, R12 ;  /* 0x0000000c100c7221 */ /* 0x000fe20000000100 */
[C---:B------:R-:W-:Y:S01]  /*0440*/  FADD R10, -R18.reuse, R10 ;  /* 0x0000000a120a7221 */ /* 0x040fe20000000100 */
[C---:B------:R-:W-:Y:S01]  /*0450*/  FADD R16, -R18.reuse, R22 ;  /* 0x0000001612107221 */ /* 0x040fe20000000100 */
[C---:B------:R-:W-:Y:S01]  /*0460*/  FADD R6, -R18.reuse, R6 ;  /* 0x0000000612067221 */ /* 0x040fe20000000100 */
[----:B------:R-:W-:Y:S02]  /*0470*/  FADD R18, -R18, R14 ;  /* 0x0000000e12127221 */ /* 0x000fe40000000100 */
[----:B------:R-:W1:Y:S01]  /*0480*/  MUFU.SQRT R14, R27 ;  /* 0x0000001b000e7308 */ /* 0x000e620000002000 */
[----:B------:R-:W-:Y:S01]  /*0490*/  FADD R26, R26, 9.9999997473787516356e-06 ;  /* 0x3727c5ac1a1a7421 */ /* 0x000fe20000000000 */
[C---:B------:R-:W-:Y:S01]  /*04a0*/  FADD R9, -R17.reuse, R9 ;  /* 0x0000000911097221 */ /* 0x040fe20000000100 */
[C---:B------:R-:W-:Y:S01]  /*04b0*/  FADD R21, -R17.reuse, R21 ;  /* 0x0000001511157221 */ /* 0x040fe20000000100 */
[C---:B------:R-:W-:Y:S01]  /*04c0*/  FADD R5, -R17.reuse, R5 ;  /* 0x0000000511057221 */ /* 0x040fe20000000100 */
[----:B------:R-:W-:Y:S01]  /*04d0*/  FADD R13, -R17, R13 ;  /* 0x0000000d110d7221 */ /* 0x000fe20000000100 */
[----:B0-----:R-:W-:-:S02]  /*04e0*/  FSETP.GT.AND P6, PT, R24, 8.50705917302346158658e+37, PT ;  /* 0x7e8000001800780b */ /* 0x001fc40003fc4000 */
[----:B------:R-:W0:Y:S01]  /*04f0*/  MUFU.SQRT R17, R26 ;  /* 0x0000001a00117308 */ /* 0x000e220000002000 */
[----:B------:R-:W-:Y:S01]  /*0500*/  FADD R25, R25, 9.9999997473787516356e-06 ;  /* 0x3727c5ac19197421 */ /* 0x000fe20000000000 */
[----:B------:R-:W-:Y:S02]  /*0510*/  FSETP.GEU.AND P1, PT, R24, 1.175494350822287508e-38, PT ;  /* 0x008000001800780b */ /* 0x000fe40003f2e000 */
[----:B-1----:R-:W-:-:S04]  /*0520*/  FSETP.GT.AND P4, PT, R14, 8.50705917302346158658e+37, PT ;  /* 0x7e8000000e00780b */ /* 0x002fc80003f84000 */
[----:B------:R-:W1:Y:S01]  /*0530*/  MUFU.SQRT R25, R25 ;  /* 0x0000001900197308 */ /* 0x000e620000002000 */
[----:B------:R-:W-:Y:S02]  /*0540*/  FSETP.GEU.AND P5, PT, R14, 1.175494350822287508e-38, PT ;  /* 0x008000000e00780b */ /* 0x000fe40003fae000 */
[----:B------:R-:W-:Y:S01]  /*0550*/  FSEL R30, R2, 1, P6 ;  /* 0x3f800000021e7808 */ /* 0x000fe20003000000 */
[----:B------:R-:W-:Y:S01]  /*0560*/  @P6 FMUL R24, R24, 0.25 ;  /* 0x3e80000018186820 */ /* 0x000fe20000400000 */
[----:B0-----:R-:W-:-:S03]  /*0570*/  FSETP.GT.AND P6, PT, R17, 8.50705917302346158658e+37, PT ;  /* 0x7e8000001100780b */ /* 0x001fc60003fc4000 */
[----:B------:R-:W-:Y:S01]  /*0580*/  @!P1 FMUL R24, R24, 16777216 ;  /* 0x4b80000018189820 */ /* 0x000fe20000400000 */
[----:B------:R-:W-:Y:S01]  /*0590*/  @!P1 FMUL R30, R30, 16777216 ;  /* 0x4b8000001e1e9820 */ /* 0x000fe20000400000 */
[----:B------:R-:W-:Y:S01]  /*05a0*/  FSETP.GEU.AND P1, PT, R17, 1.175494350822287508e-38, PT ;  /* 0x008000001100780b */ /* 0x000fe20003f2e000 */
[----:B------:R-:W-:Y:S01]  /*05b0*/  @P4 FMUL R14, R14, 0.25 ;  /* 0x3e8000000e0e4820 */ /* 0x000fe20000400000 */
[----:B-1----:R-:W-:-:S03]  /*05c0*/  FSETP.GT.AND P2, PT, R25, 8.50705917302346158658e+37, PT ;  /* 0x7e8000001900780b */ /* 0x002fc60003f44000 */
[----:B------:R-:W-:Y:S01]  /*05d0*/  @!P5 FMUL R14, R14, 16777216 ;  /* 0x4b8000000e0ed820 */ /* 0x000fe20000400000 */
[----:B------:R-:W-:Y:S02]  /*05e0*/  FSETP.GEU.AND P3, PT, R25, 1.175494350822287508e-38, PT ;  /* 0x008000001900780b */ /* 0x000fe40003f6e000 */
[----:B------:R-:W-:-:S03]  /*05f0*/  @P6 FMUL R17, R17, 0.25 ;  /* 0x3e80000011116820 */ /* 0x000fc60000400000 */
[----:B------:R-:W0:Y:S01]  /*0600*/  MUFU.RCP R14, R14 ;  /* 0x0000000e000e7308 */ /* 0x000e220000001000 */
[C---:B------:R-:W-:Y:S01]  /*0610*/  FADD R11, -R19.reuse, R11 ;  /* 0x0000000b130b7221 */ /* 0x040fe20000000100 */
[C---:B------:R-:W-:Y:S01]  /*0620*/  FADD R22, -R19.reuse, R23 ;  /* 0x0000001713167221 */ /* 0x040fe20000000100 */
[----:B------:R-:W-:Y:S01]  /*0630*/  FADD R7, -R19, R7 ;  /* 0x0000000713077221 */ /* 0x000fe20000000100 */
[----:B------:R-:W-:Y:S01]  /*0640*/  @!P1 FMUL R17, R17, 16777216 ;  /* 0x4b80000011119820 */ /* 0x000fe20000400000 */
[----:B------:R-:W-:Y:S01]  /*0650*/  FADD R19, -R19, R15 ;  /* 0x0000000f13137221 */ /* 0x000fe20000000100 */
[----:B------:R-:W-:Y:S01]  /*0660*/  FSEL R15, R2, 1, P4 ;  /* 0x3f800000020f7808 */ /* 0x000fe20002000000 */
[----:B------:R-:W-:-:S03]  /*0670*/  @P2 FMUL R25, R25, 0.25 ;  /* 0x3e80000019192820 */ /* 0x000fc60000400000 */
[----:B------:R-:W1:Y:S01]  /*0680*/  MUFU.RCP R17, R17 ;  /* 0x0000001100117308 */ /* 0x000e620000001000 */
[----:B------:R-:W-:Y:S01]  /*0690*/  @!P5 FMUL R15, R15, 16777216 ;  /* 0x4b8000000f0fd820 */ /* 0x000fe20000400000 */
[----:B------:R-:W-:-:S03]  /*06a0*/  @!P3 FMUL R25, R25, 16777216 ;  /* 0x4b8000001919b820 */ /* 0x000fc60000400000 */
[----:B0-----:R-:W-:Y:S01]  /*06b0*/  FMUL R26, R14, R15 ;  /* 0x0000000f0e1a7220 */ /* 0x001fe20000400000 */
[C---:B------:R-:W-:Y:S02]  /*06c0*/  FSEL R14, R2.reuse, 1, P6 ;  /* 0x3f800000020e7808 */ /* 0x040fe40003000000 */
[----:B------:R1:W0:Y:S01]  /*06d0*/  MUFU.RCP R34, R25 ;  /* 0x0000001900227308 */ /* 0x0002220000001000 */
[----:B------:R-:W-:Y:S02]  /*06e0*/  FSEL R3, R2, 1, P2 ;  /* 0x3f80000002037808 */ /* 0x000fe40001000000 */
[----:B------:R-:W-:-:S03]  /*06f0*/  @!P1 FMUL R14, R14, 16777216 ;  /* 0x4b8000000e0e9820 */ /* 0x000fc60000400000 */
[----:B------:R-:W-:Y:S01]  /*0700*/  @!P3 FMUL R3, R3, 16777216 ;  /* 0x4b8000000303b820 */ /* 0x000fe20000400000 */
[----:B-1----:R-:W-:Y:S01]  /*0710*/  FMUL R25, R17, R14 ;  /* 0x0000000e11197220 */ /* 0x002fe20000400000 */
[----:B------:R1:W2:Y:S03]  /*0720*/  MUFU.RCP R27, R24 ;  /* 0x00000018001b7308 */ /* 0x0002a60000001000 */
[----:B------:R-:W-:Y:S01]  /*0730*/  FMUL R15, R25, R6 ;  /* 0x00000006190f7220 */ /* 0x000fe20000400000 */
[----:B0-----:R-:W-:Y:S02]  /*0740*/  FMUL R34, R34, R3 ;  /* 0x0000000322227220 */ /* 0x001fe40000400000 */
[----:B------:R-:W0:Y:S01]  /*0750*/  LDC.64 R2, c[0x0][0x228] ;  /* 0x00008a00ff027b82 */ /* 0x000e220000000a00 */
[----:B-1----:R-:W-:-:S07]  /*0760*/  FMUL R24, R26, R7 ;  /* 0x000000071a187220 */ /* 0x002fce0000400000 */
[----:B------:R-:W1:Y:S01]  /*0770*/  LDC.64 R6, c[0x0][0x230] ;  /* 0x00008c00ff067b82 */ /* 0x000e620000000a00 */
[C---:B------:R-:W-:Y:S01]  /*0780*/  FMUL R14, R26.reuse, R19 ;  /* 0x000000131a0e7220 */ /* 0x040fe20000400000 */
[C---:B------:R-:W-:Y:S01]  /*0790*/  FMUL R22, R26.reuse, R22 ;  /* 0x000000161a167220 */ /* 0x040fe20000400000 */
[----:B--2---:R-:W-:Y:S01]  /*07a0*/  FMUL R27, R27, R30 ;  /* 0x0000001e1b1b7220 */ /* 0x004fe20000400000 */
[----:B------:R-:W-:Y:S01]  /*07b0*/  FMUL R26, R26, R11 ;  /* 0x0000000b1a1a7220 */ /* 0x000fe20000400000 */
[C---:B------:R-:W-:Y:S01]  /*07c0*/  FMUL R23, R25.reuse, R18 ;  /* 0x0000001219177220 */ /* 0x040fe20000400000 */
[C---:B------:R-:W-:Y:S01]  /*07d0*/  FMUL R11, R25.reuse, R16 ;  /* 0x00000010190b7220 */ /* 0x040fe20000400000 */
[----:B------:R-:W-:Y:S01]  /*07e0*/  FMUL R25, R25, R10 ;  /* 0x0000000a19197220 */ /* 0x000fe20000400000 */
[C---:B------:R-:W-:Y:S01]  /*07f0*/  FMUL R10, R34.reuse, R13 ;  /* 0x0000000d220a7220 */ /* 0x040fe20000400000 */
[C---:B------:R-:W-:Y:S01]  /*0800*/  FMUL R30, R34.reuse, R5 ;  /* 0x00000005221e7220 */ /* 0x040fe20000400000 */
[C---:B------:R-:W-:Y:S01]  /*0810*/  FMUL R32, R34.reuse, R21 ;  /* 0x0000001522207220 */ /* 0x040fe20000400000 */
[----:B------:R-:W-:Y:S01]  /*0820*/  FMUL R34, R34, R9 ;  /* 0x0000000922227220 */ /* 0x000fe20000400000 */
[C---:B------:R-:W-:Y:S01]  /*0830*/  FMUL R13, R27.reuse, R8 ;  /* 0x000000081b0d7220 */ /* 0x040fe20000400000 */
[----:B------:R-:W-:Y:S01]  /*0840*/  FMUL R31, R27, R4 ;  /* 0x000000041b1f7220 */ /* 0x000fe20000400000 */
[----:B------:R-:W-:-:S02]  /*0850*/  CS2R R16, SRZ ;  /* 0x0000000000107805 */ /* 0x000fc4000001ff00 */
[----:B------:R-:W-:Y:S02]  /*0860*/  CS2R R18, SRZ ;  /* 0x0000000000127805 */ /* 0x000fe4000001ff00 */
[----:B------:R-:W-:Y:S01]  /*0870*/  CS2R R4, SRZ ;  /* 0x0000000000047805 */ /* 0x000fe2000001ff00 */
[----:B0-----:R-:W-:-:S05]  /*0880*/  IMAD.WIDE R2, R29, 0x4, R2 ;  /* 0x000000041d027825 */ /* 0x001fca00078e0202 */
[----:B------:R0:W2:Y:S01]  /*0890*/  @!P0 LDG.E.EL.128 R16, desc[UR6][R2.64] ;  /* 0x0000000602108981 */ /* 0x0000a2000c2e1d00 */
[----:B-1----:R-:W-:Y:S01]  /*08a0*/  IMAD.WIDE R8, R29, 0x4, R6 ;  /* 0x000000041d087825 */ /* 0x002fe200078e0206 */
[----:B------:R-:W-:-:S06]  /*08b0*/  CS2R R6, SRZ ;  /* 0x0000000000067805 */ /* 0x000fcc000001ff00 */
[----:B------:R-:W2:Y:S01]  /*08c0*/  @!P0 LDG.E.EL.128 R4, desc[UR6][R8.64] ;  /* 0x0000000608048981 */ /* 0x000ea2000c2e1d00 */
[----:B0-----:R-:W0:Y:S01]  /*08d0*/  S2R R3, SR_TID.X ;  /* 0x0000000000037919 */ /* 0x001e220000002100 */
[----:B------:R-:W1:Y:S01]  /*08e0*/  S2UR UR5, SR_CgaCtaId ;  /* 0x00000000000579c3 */ /* 0x000e620000008800 */
[C---:B------:R-:W-:Y:S01]  /*08f0*/  FMUL R33, R27.reuse, R20 ;  /* 0x000000141b217220 */ /* 0x040fe20000400000 */
[----:B------:R-:W-:Y:S01]  /*0900*/  FMUL R21, R27, R12 ;  /* 0x0000000c1b157220 */ /* 0x000fe20000400000 */
[----:B------:R-:W-:Y:S02]  /*0910*/  UMOV UR4, 0x400 ;  /* 0x0000040000047882 */ /* 0x000fe40000000000 */
[----:B-1----:R-:W-:Y:S01]  /*0920*/  UPRMT UR4, UR5, 0x654, UR4 ;  /* 0x0000065405047896 */ /* 0x002fe20008000004 */
[----:B------:R-:W-:-:S04]  /*0930*/  ISETP.GE.AND P0, PT, R0, 0x3c1, PT ;  /* 0x000003c10000780c */ /* 0x000fc80003f06270 */
[----:B------:R-:W-:Y:S01]  /*0940*/  ISETP.LT.AND P6, PT, R28, 0x600, !P0 ;  /* 0x000006001c00780c */ /* 0x000fe200047c1270 */
[-CC-:B--2---:R-:W-:Y:S01]  /*0950*/  FFMA R13, R13, R16.reuse, R4.reuse ;  /* 0x000000100d0d7223 */ /* 0x184fe20000000004 */
[-CC-:B------:R-:W-:Y:S01]  /*0960*/  FFMA R12, R33, R16.reuse, R4.reuse ;  /* 0x00000010210c7223 */ /* 0x180fe20000000004 */
[-CC-:B------:R-:W-:Y:S01]  /*0970*/  FFMA R2, R31, R16.reuse, R4.reuse ;  /* 0x000000101f027223 */ /* 0x180fe20000000004 */
[----:B------:R-:W-:Y:S01]  /*0980*/  FFMA R4, R21, R16, R4 ;  /* 0x0000001015047223 */ /* 0x000fe20000000004 */
[-CC-:B------:R-:W-:Y:S01]  /*0990*/  FFMA R34, R34, R17.reuse, R5.reuse ;  /* 0x0000001122227223 */ /* 0x180fe20000000005 */
[-CC-:B------:R-:W-:Y:S01]  /*09a0*/  FFMA R32, R32, R17.reuse, R5.reuse ;  /* 0x0000001120207223 */ /* 0x180fe20000000005 */
[-CC-:B------:R-:W-:Y:S01]  /*09b0*/  FFMA R30, R30, R17.reuse, R5.reuse ;  /* 0x000000111e1e7223 */ /* 0x180fe20000000005 */
[----:B------:R-:W-:Y:S01]  /*09c0*/  FFMA R10, R10, R17, R5 ;  /* 0x000000110a0a7223 */ /* 0x000fe20000000005 */
[-CC-:B------:R-:W-:Y:S01]  /*09d0*/  FFMA R25, R25, R18.reuse, R6.reuse ;  /* 0x0000001219197223 */ /* 0x180fe20000000006 */
[-CC-:B------:R-:W-:Y:S01]  /*09e0*/  FFMA R11, R11, R18.reuse, R6.reuse ;  /* 0x000000120b0b7223 */ /* 0x180fe20000000006 */
[-CC-:B------:R-:W-:Y:S01]  /*09f0*/  FFMA R16, R15, R18.reuse, R6.reuse ;  /* 0x000000120f107223 */ /* 0x180fe20000000006 */
[----:B------:R-:W-:Y:S01]  /*0a00*/  FFMA R23, R23, R18, R6 ;  /* 0x0000001217177223 */ /* 0x000fe20000000006 */
[----:B0-----:R-:W-:Y:S01]  /*0a10*/  IMAD.SHL.U32 R5, R3, 0x100, RZ ;  /* 0x0000010003057824 */ /* 0x001fe200078e00ff */
[----:B------:R-:W-:-:S04]  /*0a20*/  SHF.R.U32.HI R18, RZ, 0x4, R3 ;  /* 0x00000004ff127819 */ /* 0x000fc80000011603 */
[----:B------:R-:W-:Y:S02]  /*0a30*/  SGXT.U32 R18, R18, 0x4 ;  /* 0x000000041212781a */ /* 0x000fe40000000000 */
[----:B------:R-:W-:-:S04]  /*0a40*/  LOP3.LUT R5, R5, 0xf00, RZ, 0xc0, !PT ;  /* 0x00000f0005057812 */ /* 0x000fc800078ec0ff */
[C---:B------:R-:W-:Y:S02]  /*0a50*/  LOP3.LUT R18, R5.reuse, R18, RZ, 0xfc, !PT ;  /* 0x0000001205127212 */ /* 0x040fe400078efcff */
[C---:B------:R-:W-:Y:S02]  /*0a60*/  LEA.HI R21, R5.reuse, UR4, RZ, 0x1c ;  /* 0x0000000405157c11 */ /* 0x040fe4000f8fe0ff */
[C---:B------:R-:W-:Y:S02]  /*0a70*/  LOP3.LUT R6, R5.reuse, 0x40, RZ, 0xfc, !PT ;  /* 0x0000004005067812 */ /* 0x040fe400078efcff */
[C---:B------:R-:W-:Y:S02]  /*0a80*/  LOP3.LUT R8, R5.reuse, 0x80, RZ, 0xfc, !PT ;  /* 0x0000008005087812 */ /* 0x040fe400078efcff */
[----:B------:R-:W-:Y:S02]  /*0a90*/  LOP3.LUT R9, R5, 0xc0, RZ, 0xfc, !PT ;  /* 0x000000c005097812 */ /* 0x000fe400078efcff */
[----:B------:R-:W-:Y:S01]  /*0aa0*/  LOP3.LUT R5, R28, 0x38, RZ, 0xfc, !PT ;  /* 0x000000381c057812 */ /* 0x000fe200078efcff */
[-CC-:B------:R-:W-:Y:S01]  /*0ab0*/  FFMA R26, R26, R19.reuse, R7.reuse ;  /* 0x000000131a1a7223 */ /* 0x180fe20000000007 */
[-CC-:B------:R-:W-:Y:S01]  /*0ac0*/  FFMA R22, R22, R19.reuse, R7.reuse ;  /* 0x0000001316167223 */ /* 0x180fe20000000007 */
[-CC-:B------:R-:W-:Y:S01]  /*0ad0*/  FFMA R20, R24, R19.reuse, R7.reuse ;  /* 0x0000001318147223 */ /* 0x180fe20000000007 */
[----:B------:R-:W-:Y:S01]  /*0ae0*/  FFMA R14, R14, R19, R7 ;  /* 0x000000130e0e7223 */ /* 0x000fe20000000007 */
[----:B------:R-:W-:Y:S01]  /*0af0*/  LEA.HI R7, R6, UR4, RZ, 0x1c ;  /* 0x0000000406077c11 */ /* 0x000fe2000f8fe0ff */
[----:B------:R-:W-:-:S04]  /*0b00*/  IMAD.HI R6, R5, 0x2aaaaaab, RZ ;  /* 0x2aaaaaab05067827 */ /* 0x000fc800078e02ff */
[----:B------:R-:W-:Y:S01]  /*0b10*/  IMAD R24, R18, 0x4, R7 ;  /* 0x0000000412187824 */ /* 0x000fe200078e0207 */
[----:B------:R-:W-:-:S04]  /*0b20*/  SHF.R.U32.HI R7, RZ, 0x1f, R6 ;  /* 0x0000001fff077819 */ /* 0x000fc80000011606 */
[----:B------:R-:W-:-:S05]  /*0b30*/  LEA.HI.SX32 R6, R6, R7, 0x1a ;  /* 0x0000000706067211 */ /* 0x000fca00078fd2ff */
[----:B------:R-:W-:Y:S01]  /*0b40*/  IMAD R7, R6, -0x180, R5 ;  /* 0xfffffe8006077824 */ /* 0x000fe200078e0205 */
[----:B------:R-:W-:-:S03]  /*0b50*/  ISETP.LT.AND P2, PT, R5, 0x600, !P0 ;  /* 0x000006000500780c */ /* 0x000fc60004741270 */
[----:B------:R-:W-:-:S04]  /*0b60*/  IMAD R7, R7, 0x3c1, R0 ;  /* 0x000003c107077824 */ /* 0x000fc800078e0200 */
[----:B------:R-:W-:Y:S01]  /*0b70*/  IMAD R5, R6, 0x1e8020, R7 ;  /* 0x001e802006057824 */ /* 0x000fe200078e0207 */
[----:B------:R-:W-:-:S05]  /*0b80*/  LOP3.LUT R6, R28, 0x34, RZ, 0xfc, !PT ;  /* 0x000000341c067812 */ /* 0x000fca00078efcff */
[----:B------:R-:W-:Y:S01]  /*0b90*/  IMAD.HI R7, R6, 0x2aaaaaab, RZ ;  /* 0x2aaaaaab06077827 */ /* 0x000fe200078e02ff */
[----:B------:R-:W-:-:S04]  /*0ba0*/  LEA.HI R17, R8, UR4, RZ, 0x1c ;  /* 0x0000000408117c11 */ /* 0x000fc8000f8fe0ff */
[----:B------:R-:W-:Y:S02]  /*0bb0*/  SHF.R.U32.HI R8, RZ, 0x1f, R7 ;  /* 0x0000001fff087819 */ /* 0x000fe40000011607 */
[----:B------:R-:W-:Y:S02]  /*0bc0*/  LEA.HI R9, R9, UR4, RZ, 0x1c ;  /* 0x0000000409097c11 */ /* 0x000fe4000f8fe0ff */
[----:B------:R-:W-:Y:S01]  /*0bd0*/  LEA.HI.SX32 R7, R7, R8, 0x1a ;  /* 0x0000000807077211 */ /* 0x000fe200078fd2ff */
[C---:B------:R-:W-:Y:S01]  /*0be0*/  IMAD R21, R18.reuse, 0x4, R21 ;  /* 0x0000000412157824 */ /* 0x040fe200078e0215 */
[----:B------:R-:W-:Y:S01]  /*0bf0*/  FSETP.GEU.AND P1, PT, R13, RZ, PT ;  /* 0x000000ff0d00720b */ /* 0x000fe20003f2e000 */
[C---:B------:R-:W-:Y:S02]  /*0c00*/  IMAD R17, R18.reuse, 0x4, R17 ;  /* 0x0000000412117824 */ /* 0x040fe400078e0211 */
[----:B------:R-:W-:Y:S02]  /*0c10*/  IMAD R18, R18, 0x4, R9 ;  /* 0x0000000412127824 */ /* 0x000fe400078e0209 */
[----:B------:R-:W-:Y:S01]  /*0c20*/  IMAD R9, R7, -0x180, R6 ;  /* 0xfffffe8007097824 */ /* 0x000fe200078e0206 */
[----:B------:R-:W-:-:S02]  /*0c30*/  FSEL R36, R13, RZ, P1 ;  /* 0x000000ff0d247208 */ /* 0x000fc40000800000 */
[----:B------:R-:W-:Y:S01]  /*0c40*/  ISETP.LT.AND P1, PT, R6, 0x600, !P0 ;  /* 0x000006000600780c */ /* 0x000fe20004721270 */
[----:B------:R-:W-:Y:S01]  /*0c50*/  IMAD R8, R9, 0x3c1, R0 ;  /* 0x000003c109087824 */ /* 0x000fe200078e0200 */
[----:B------:R-:W-:-:S03]  /*0c60*/  LOP3.LUT R6, R28, 0x20, RZ, 0xfc, !PT ;  /* 0x000000201c067812 */ /* 0x000fc600078efcff */
[----:B------:R-:W-:Y:S02]  /*0c70*/  IMAD R7, R7, 0x1e8020, R8 ;  /* 0x001e802007077824 */ /* 0x000fe400078e0208 */
[----:B------:R-:W-:-:S05]  /*0c80*/  IMAD.HI R8, R6, 0x2aaaaaab, RZ ;  /* 0x2aaaaaab06087827 */ /* 0x000fca00078e02ff */
[----:B------:R-:W-:Y:S02]  /*0c90*/  SHF.R.U32.HI R9, RZ, 0x1f, R8 ;  /* 0x0000001fff097819 */ /* 0x000fe40000011608 */
[----:B------:R-:W-:Y:S02]  /*0ca0*/  P2R R19, PR, RZ, 0x4 ;  /* 0x00000004ff137803 */ /* 0x000fe40000000000 */
[----:B------:R-:W-:Y:S02]  /*0cb0*/  LEA.HI.SX32 R9, R8, R9, 0x1a ;  /* 0x0000000908097211 */ /* 0x000fe400078fd2ff */
[C---:B------:R-:W-:Y:S02]  /*0cc0*/  FSETP.GEU.AND P2, PT, R34.reuse, RZ, PT ;  /* 0x000000ff2200720b */ /* 0x040fe40003f4e000 */
[----:B------:R-:W-:Y:S01]  /*0cd0*/  FSETP.GEU.AND P3, PT, R25, RZ, PT ;  /* 0x000000ff1900720b */ /* 0x000fe20003f6e000 */
[----:B------:R-:W-:Y:S01]  /*0ce0*/  IMAD R13, R9, -0x180, R6 ;  /* 0xfffffe80090d7824 */ /* 0x000fe200078e0206 */
[----:B------:R-:W-:-:S02]  /*0cf0*/  FSEL R15, R34, RZ, P2 ;  /* 0x000000ff220f7208 */ /* 0x000fc40001000000 */
[----:B------:R-:W-:Y:S01]  /*0d00*/  ISETP.LT.AND P2, PT, R6, 0x600, !P0 ;  /* 0x000006000600780c */ /* 0x000fe20004741270 */
[----:B------:R-:W-:Y:S01]  /*0d10*/  IMAD R6, R13, 0x3c1, R0 ;  /* 0x000003c10d067824 */ /* 0x000fe200078e0200 */
[----:B------:R-:W-:Y:S02]  /*0d20*/  FSEL R8, R25, RZ, P3 ;  /* 0x000000ff19087208 */ /* 0x000fe40001800000 */
[----:B------:R-:W-:Y:S01]  /*0d30*/  FSETP.GEU.AND P4, PT, R26, RZ, PT ;  /* 0x000000ff1a00720b */ /* 0x000fe20003f8e000 */
[----:B------:R-:W-:Y:S01]  /*0d40*/  STS [R21], R36 ;  /* 0x0000002415007388 */ /* 0x000fe20000000800 */
[C---:B------:R-:W-:Y:S01]  /*0d50*/  FSETP.GEU.AND P3, PT, R12.reuse, RZ, PT ;  /* 0x000000ff0c00720b */ /* 0x040fe20003f6e000 */
[----:B------:R-:W-:Y:S02]  /*0d60*/  IMAD R9, R9, 0x1e8020, R6 ;  /* 0x001e802009097824 */ /* 0x000fe400078e0206 */
[----:B------:R0:W-:Y:S01]  /*0d70*/  STS [R24+0x100], R15 ;  /* 0x0001000f18007388 */ /* 0x0001e20000000800 */
[----:B------:R-:W-:-:S02]  /*0d80*/  FSEL R34, R12, RZ, P3 ;  /* 0x000000ff0c227208 */ /* 0x000fc40001800000 */
[----:B------:R-:W-:Y:S02]  /*0d90*/  FSETP.GEU.AND P3, PT, R11, RZ, PT ;  /* 0x000000ff0b00720b */ /* 0x000fe40003f6e000 */
[----:B------:R-:W-:Y:S02]  /*0da0*/  LOP3.LUT R6, R28, 0x30, RZ, 0xfc, !PT ;  /* 0x000000301c067812 */ /* 0x000fe400078efcff */
[----:B0-----:R-:W-:Y:S02]  /*0db0*/  FSEL R15, R26, RZ, P4 ;  /* 0x000000ff1a0f7208 */ /* 0x001fe40002000000 */
[C---:B------:R-:W-:Y:S01]  /*0dc0*/  FSETP.GEU.AND P4, PT, R32.reuse, RZ, PT ;  /* 0x000000ff2000720b */ /* 0x040fe20003f8e000 */
[----:B------:R0:W-:Y:S03]  /*0dd0*/  STS [R17+0x200], R8 ;  /* 0x0002000811007388 */ /* 0x0001e60000000800 */
[----:B------:R-:W-:-:S02]  /*0de0*/  FSEL R25, R32, RZ, P4 ;  /* 0x000000ff20197208 */ /* 0x000fc40002000000 */
[----:B------:R-:W-:Y:S01]  /*0df0*/  FSEL R32, R11, RZ, P3 ;  /* 0x000000ff0b207208 */ /* 0x000fe20001800000 */
[----:B------:R-:W-:Y:S01]  /*0e00*/  IMAD.HI R11, R6, 0x2aaaaaab, RZ ;  /* 0x2aaaaaab060b7827 */ /* 0x000fe200078e02ff */
[C---:B0-----:R-:W-:Y:S02]  /*0e10*/  LOP3.LUT R8, R28.reuse, 0x2c, RZ, 0xfc, !PT ;  /* 0x0000002c1c087812 */ /* 0x041fe400078efcff */
[----:B------:R-:W-:Y:S02]  /*0e20*/  LOP3.LUT R12, R28, 0x1c, RZ, 0xfc, !PT ;  /* 0x0000001c1c0c7812 */ /* 0x000fe400078efcff */
[----:B------:R-:W-:Y:S01]  /*0e30*/  SHF.R.U32.HI R26, RZ, 0x1f, R11 ;  /* 0x0000001fff1a7819 */ /* 0x000fe2000001160b */
[----:B------:R-:W-:Y:S01]  /*0e40*/  IMAD.HI R13, R8, 0x2aaaaaab, RZ ;  /* 0x2aaaaaab080d7827 */ /* 0x000fe200078e02ff */
[----:B------:R0:W-:Y:S02]  /*0e50*/  STS [R18+0x300], R15 ;  /* 0x0003000f12007388 */ /* 0x0001e40000000800 */
[----:B------:R-:W-:-:S02]  /*0e60*/  LEA.HI.SX32 R11, R11, R26, 0x1a ;  /* 0x0000001a0b0b7211 */ /* 0x000fc400078fd2ff */
[----:B------:R-:W-:Y:S01]  /*0e70*/  SHF.R.U32.HI R26, RZ, 0x1f, R13 ;  /* 0x0000001fff1a7819 */ /* 0x000fe2000001160d */
[----:B0-----:R-:W-:-:S03]  /*0e80*/  IMAD.HI R15, R12, 0x2aaaaaab, RZ ;  /* 0x2aaaaaab0c0f7827 */ /* 0x001fc600078e02ff */
[----:B------:R-:W-:Y:S02]  /*0e90*/  LEA.HI.SX32 R13, R13, R26, 0x1a ;  /* 0x0000001a0d0d7211 */ /* 0x000fe400078fd2ff */
[----:B------:R-:W-:Y:S01]  /*0ea0*/  SHF.R.U32.HI R26, RZ, 0x1f, R15 ;  /* 0x0000001fff1a7819 */ /* 0x000fe2000001160f */
[----:B------:R-:W-:Y:S01]  /*0eb0*/  STS [R21+0x40], R34 ;  /* 0x0000402215007388 */ /* 0x000fe20000000800 */
[----:B------:R-:W-:Y:S02]  /*0ec0*/  FSETP.GEU.AND P4, PT, R2, RZ, PT ;  /* 0x000000ff0200720b */ /* 0x000fe40003f8e000 */
[----:B------:R-:W-:Y:S01]  /*0ed0*/  LEA.HI.SX32 R15, R15, R26, 0x1a ;  /* 0x0000001a0f0f7211 */ /* 0x000fe200078fd2ff */
[----:B------:R0:W-:Y:S01]  /*0ee0*/  STS [R24+0x140], R25 ;  /* 0x0001401918007388 */ /* 0x0001e20000000800 */
[----:B------:R-:W-:Y:S02]  /*0ef0*/  FSETP.GEU.AND P5, PT, R22, RZ, PT ;  /* 0x000000ff1600720b */ /* 0x000fe40003fae000 */
[----:B------:R-:W-:-:S02]  /*0f00*/  FSEL R2, R2, RZ, P4 ;  /* 0x000000ff02027208 */ /* 0x000fc40002000000 */
[----:B------:R-:W-:Y:S02]  /*0f10*/  FSETP.GEU.AND P4, PT, R16, RZ, PT ;  /* 0x000000ff1000720b */ /* 0x000fe40003f8e000 */
[----:B------:R-:W-:Y:S01]  /*0f20*/  ISETP.LT.AND P3, PT, R12, 0x600, !P0 ;  /* 0x000006000c00780c */ /* 0x000fe20004761270 */
[----:B0-----:R-:W-:-:S04]  /*0f30*/  IMAD R25, R15, -0x180, R12 ;  /* 0xfffffe800f197824 */ /* 0x001fc800078e020c */
[----:B------:R-:W-:Y:S01]  /*0f40*/  IMAD R12, R25, 0x3c1, R0 ;  /* 0x000003c1190c7824 */ /* 0x000fe200078e0200 */
[----:B------:R-:W-:Y:S02]  /*0f50*/  FSEL R25, R22, RZ, P5 ;  /* 0x000000ff16197208 */ /* 0x000fe40002800000 */
[----:B------:R-:W-:Y:S02]  /*0f60*/  FSETP.GEU.AND P5, PT, R30, RZ, PT ;  /* 0x000000ff1e00720b */ /* 0x000fe40003fae000 */
[----:B------:R-:W-:Y:S02]  /*0f70*/  FSEL R22, R16, RZ, P4 ;  /* 0x000000ff10167208 */ /* 0x000fe40002000000 */
[----:B------:R-:W-:Y:S01]  /*0f80*/  FSETP.GEU.AND P4, PT, R4, RZ, PT ;  /* 0x000000ff0400720b */ /* 0x000fe20003f8e000 */
[----:B------:R-:W-:Y:S01]  /*0f90*/  STS [R17+0x240], R32 ;  /* 0x0002402011007388 */ /* 0x000fe20000000800 */
[----:B------:R-:W-:Y:S01]  /*0fa0*/  FSEL R27, R30, RZ, P5 ;  /* 0x000000ff1e1b7208 */ /* 0x000fe20002800000 */
[----:B------:R-:W-:Y:S01]  /*0fb0*/  IMAD R15, R15, 0x1e8020, R12 ;  /* 0x001e80200f0f7824 */ /* 0x000fe200078e020c */
[----:B------:R-:W-:Y:S01]  /*0fc0*/  FSEL R30, R4, RZ, P4 ;  /* 0x000000ff041e7208 */ /* 0x000fe20002000000 */
[----:B------:R0:W-:Y:S01]  /*0fd0*/  STS [R18+0x340], R25 ;  /* 0x0003401912007388 */ /* 0x0001e20000000800 */
[----:B------:R-:W-:-:S02]  /*0fe0*/  FSETP.GEU.AND P5, PT, R20, RZ, PT ;  /* 0x000000ff1400720b */ /* 0x000fc40003fae000 */
[C---:B------:R-:W-:Y:S01]  /*0ff0*/  LOP3.LUT R4, R28.reuse, 0x28, RZ, 0xfc, !PT ;  /* 0x000000281c047812 */ /* 0x040fe200078efcff */
[----:B------:R1:W-:Y:S01]  /*1000*/  STS [R21+0x80], R2 ;  /* 0x0000800215007388 */ /* 0x0003e20000000800 */
[----:B------:R-:W-:Y:S02]  /*1010*/  LOP3.LUT R12, R28, 0x24, RZ, 0xfc, !PT ;  /* 0x000000241c0c7812 */ /* 0x000fe400078efcff */
[----:B------:R-:W-:Y:S01]  /*1020*/  FSEL R29, R20, RZ, P5 ;  /* 0x000000ff141d7208 */ /* 0x000fe20002800000 */
[----:B------:R-:W-:Y:S01]  /*1030*/  STS [R24+0x180], R27 ;  /* 0x0001801b18007388 */ /* 0x000fe20000000800 */
[----:B------:R-:W-:Y:S01]  /*1040*/  FSETP.GEU.AND P5, PT, R10, RZ, PT ;  /* 0x000000ff0a00720b */ /* 0x000fe20003fae000 */
[----:B0-----:R-:W-:Y:S01]  /*1050*/  IMAD.HI R25, R4, 0x2aaaaaab, RZ ;  /* 0x2aaaaaab04197827 */ /* 0x001fe200078e02ff */
[----:B-1----:R-:W-:Y:S01]  /*1060*/  LOP3.LUT R2, R28, 0x18, RZ, 0xfc, !PT ;  /* 0x000000181c027812 */ /* 0x002fe200078efcff */
[----:B------:R0:W-:Y:S02]  /*1070*/  STS [R17+0x280], R22 ;  /* 0x0002801611007388 */ /* 0x0001e40000000800 */
[----:B------:R-:W-:Y:S01]  /*1080*/  IMAD.HI R16, R12, 0x2aaaaaab, RZ ;  /* 0x2aaaaaab0c107827 */ /* 0x000fe200078e02ff */
[----:B------:R-:W-:Y:S01]  /*1090*/  FSEL R31, R10, RZ, P5 ;  /* 0x000000ff0a1f7208 */ /* 0x000fe20002800000 */
[----:B------:R1:W-:Y:S01]  /*10a0*/  STS [R18+0x380], R29 ;  /* 0x0003801d12007388 */ /* 0x0003e20000000800 */
[----:B------:R-:W-:Y:S01]  /*10b0*/  SHF.R.U32.HI R10, RZ, 0x1f, R25 ;  /* 0x0000001fff0a7819 */ /* 0x000fe20000011619 */
[----:B0-----:R-:W-:Y:S01]  /*10c0*/  IMAD.HI R22, R2, 0x2aaaaaab, RZ ;  /* 0x2aaaaaab02167827 */ /* 0x001fe200078e02ff */
[----:B------:R-:W-:-:S02]  /*10d0*/  SHF.R.U32.HI R27, RZ, 0x1f, R16 ;  /* 0x0000001fff1b7819 */ /* 0x000fc40000011610 */
[----:B------:R-:W-:Y:S02]  /*10e0*/  FSETP.GEU.AND P4, PT, R23, RZ, PT ;  /* 0x000000ff1700720b */ /* 0x000fe40003f8e000 */
[----:B-1----:R-:W-:Y:S01]  /*10f0*/  SHF.R.U32.HI R29, RZ, 0x1f, R22 ;  /* 0x0000001fff1d7819 */ /* 0x002fe20000011616 */
[----:B------:R0:W-:Y:S01]  /*1100*/  STS [R21+0xc0], R30 ;  /* 0x0000c01e15007388 */ /* 0x0001e20000000800 */
[----:B------:R-:W-:Y:S02]  /*1110*/  LEA.HI.SX32 R25, R25, R10, 0x1a ;  /* 0x0000000a19197211 */ /* 0x000fe400078fd2ff */
[----:B------:R-:W-:Y:S02]  /*1120*/  FSEL R10, R23, RZ, P4 ;  /* 0x000000ff170a7208 */ /* 0x000fe40002000000 */
[----:B------:R-:W-:Y:S02]  /*1130*/  FSETP.GEU.AND P4, PT, R14, RZ, PT ;  /* 0x000000ff0e00720b */ /* 0x000fe40003f8e000 */
[----:B0-----:R-:W-:-:S02]  /*1140*/  LEA.HI.SX32 R21, R16, R27, 0x1a ;  /* 0x0000001b10157211 */ /* 0x001fc400078fd2ff */
[----:B------:R-:W-:Y:S02]  /*1150*/  LEA.HI.SX32 R27, R22, R29, 0x1a ;  /* 0x0000001d161b7211 */ /* 0x000fe400078fd2ff */
[----:B------:R-:W-:Y:S02]  /*1160*/  LOP3.LUT R22, R28, 0x10, RZ, 0xfc, !PT ;  /* 0x000000101c167812 */ /* 0x000fe400078efcff */
[----:B------:R-:W-:Y:S02]  /*1170*/  FSEL R35, R14, RZ, P4 ;  /* 0x000000ff0e237208 */ /* 0x000fe40002000000 */
[----:B------:R-:W-:Y:S01]  /*1180*/  LOP3.LUT R14, R28, 0xc, RZ, 0xfc, !PT ;  /* 0x0000000c1c0e7812 */ /* 0x000fe200078efcff */
[----:B------:R-:W-:Y:S01]  /*1190*/  IMAD.HI R29, R22, 0x2aaaaaab, RZ ;  /* 0x2aaaaaab161d7827 */ /* 0x000fe200078e02ff */
[----:B------:R0:W-:Y:S01]  /*11a0*/  STS [R24+0x1c0], R31 ;  /* 0x0001c01f18007388 */ /* 0x0001e20000000800 */
[----:B------:R-:W-:Y:S02]  /*11b0*/  ISETP.LT.AND P4, PT, R2, 0x600, !P0 ;  /* 0x000006000200780c */ /* 0x000fe40004781270 */
[----:B------:R-:W-:Y:S01]  /*11c0*/  IMAD R33, R27, -0x180, R2 ;  /* 0xfffffe801b217824 */ /* 0x000fe200078e0202 */
[----:B------:R-:W-:Y:S01]  /*11d0*/  SHF.R.U32.HI R2, RZ, 0x1f, R29 ;  /* 0x0000001fff027819 */ /* 0x000fe2000001161d */
[----:B0-----:R-:W-:Y:S01]  /*11e0*/  IMAD.HI R31, R14, 0x2aaaaaab, RZ ;  /* 0x2aaaaaab0e1f7827 */ /* 0x001fe200078e02ff */
[----:B------:R-:W-:-:S02]  /*11f0*/  LOP3.LUT R24, R28, 0x8, RZ, 0xfc, !PT ;  /* 0x000000081c187812 */ /* 0x000fc400078efcff */
[----:B------:R-:W-:Y:S01]  /*1200*/  LEA.HI.SX32 R29, R29, R2, 0x1a ;  /* 0x000000021d1d7211 */ /* 0x000fe200078fd2ff */
[----:B------:R-:W-:Y:S01]  /*1210*/  IMAD R16, R33, 0x3c1, R0 ;  /* 0x000003c121107824 */ /* 0x000fe200078e0200 */
[----:B------:R-:W-:Y:S01]  /*1220*/  SHF.R.U32.HI R2, RZ, 0x1f, R31 ;  /* 0x0000001fff027819 */ /* 0x000fe2000001161f */
[----:B------:R-:W-:Y:S01]  /*1230*/  IMAD.HI R33, R24, 0x2aaaaaab, RZ ;  /* 0x2aaaaaab18217827 */ /* 0x000fe200078e02ff */
[----:B------:R0:W-:Y:S02]  /*1240*/  STS [R17+0x2c0], R10 ;  /* 0x0002c00a11007388 */ /* 0x0001e40000000800 */
[----:B------:R-:W-:Y:S02]  /*1250*/  LEA.HI.SX32 R31, R31, R2, 0x1a ;  /* 0x000000021f1f7211 */ /* 0x000fe400078fd2ff */
[----:B------:R-:W-:Y:S02]  /*1260*/  LOP3.LUT R2, R28, 0x4, RZ, 0xfc, !PT ;  /* 0x000000041c027812 */ /* 0x000fe400078efcff */
[----:B0-----:R-:W-:-:S04]  /*1270*/  SHF.R.U32.HI R10, RZ, 0x1f, R33 ;  /* 0x0000001fff0a7819 */ /* 0x001fc80000011621 */
[----:B------:R-:W-:Y:S01]  /*1280*/  LEA.HI.SX32 R33, R33, R10, 0x1a ;  /* 0x0000000a21217211 */ /* 0x000fe200078fd2ff */
[----:B------:R-:W-:-:S05]  /*1290*/  IMAD.HI R10, R2, 0x2aaaaaab, RZ ;  /* 0x2aaaaaab020a7827 */ /* 0x000fca00078e02ff */
[----:B------:R-:W-:-:S04]  /*12a0*/  SHF.R.U32.HI R17, RZ, 0x1f, R10 ;  /* 0x0000001fff117819 */ /* 0x000fc8000001160a */
[----:B------:R-:W-:Y:S01]  /*12b0*/  LEA.HI.SX32 R17, R10, R17, 0x1a ;  /* 0x000000110a117211 */ /* 0x000fe200078fd2ff */
[----:B------:R0:W-:Y:S01]  /*12c0*/  STS [R18+0x3c0], R35 ;  /* 0x0003c02312007388 */ /* 0x0001e20000000800 */
[----:B------:R-:W-:Y:S01]  /*12d0*/  BAR.SYNC.DEFER_BLOCKING 0x0 ;  /* 0x0000000000007b1d */ /* 0x000fe20000010000 */
[----:B------:R-:W-:Y:S02]  /*12e0*/  ISETP.LT.AND P5, PT, R2, 0x600, !P0 ;  /* 0x000006000200780c */ /* 0x000fe400047a1270 */
[----:B0-----:R-:W-:-:S04]  /*12f0*/  IMAD R35, R17, -0x180, R2 ;  /* 0xfffffe8011237824 */ /* 0x001fc800078e0202 */
[----:B------:R-:W-:-:S04]  /*1300*/  IMAD R2, R35, 0x3c1, R0 ;  /* 0x000003c123027824 */ /* 0x000fc800078e0200 */
[----:B------:R-:W-:Y:S02]  /*1310*/  IMAD R35, R17, 0x1e8020, R2 ;  /* 0x001e802011237824 */ /* 0x000fe400078e0202 */
[----:B------:R-:W-:-:S05]  /*1320*/  IMAD.HI R2, R28, 0x2aaaaaab, RZ ;  /* 0x2aaaaaab1c027827 */ /* 0x000fca00078e02ff */
[----:B------:R-:W-:-:S04]  /*1330*/  SHF.R.U32.HI R17, RZ, 0x1f, R2 ;  /* 0x0000001fff117819 */ /* 0x000fc80000011602 */
[----:B------:R-:W-:-:S05]  /*1340*/  LEA.HI.SX32 R17, R2, R17, 0x1a ;  /* 0x0000001102117211 */ /* 0x000fca00078fd2ff */
[----:B------:R-:W-:-:S04]  /*1350*/  IMAD R37, R17, -0x180, R28 ;  /* 0xfffffe8011257824 */ /* 0x000fc800078e021c */
[----:B------:R-:W-:-:S04]  /*1360*/  IMAD R2, R37, 0x3c1, R0 ;  /* 0x000003c125027824 */ /* 0x000fc800078e0200 */
[----:B------:R-:W-:Y:S01]  /*1370*/  IMAD R17, R17, 0x1e8020, R2 ;  /* 0x001e802011117824 */ /* 0x000fe200078e0202 */
[----:B------:R-:W-:-:S04]  /*1380*/  SHF.R.U32.HI R2, RZ, 0x4, R3 ;  /* 0x00000004ff027819 */ /* 0x000fc80000011603 */
[----:B------:R-:W-:Y:S02]  /*1390*/  LOP3.LUT R2, R2, 0xc, RZ, 0xc0, !PT ;  /* 0x0000000c02027812 */ /* 0x000fe400078ec0ff */
[----:B------:R-:W-:-:S03]  /*13a0*/  LOP3.LUT R10, R3, 0xff, RZ, 0xc0, !PT ;  /* 0x000000ff030a7812 */ /* 0x000fc600078ec0ff */
[----:B------:R-:W-:-:S04]  /*13b0*/  VIADD R3, R2, UR4 ;  /* 0x0000000402037c36 */ /* 0x000fc80008000000 */
[----:B------:R-:W-:Y:S02]  /*13c0*/  IMAD R18, R10, 0x4, R3 ;  /* 0x000000040a127824 */ /* 0x000fe400078e0203 */
[----:B------:R-:W0:Y:S03]  /*13d0*/  LDC.64 R2, c[0x0][0x238] ;  /* 0x00008e00ff027b82 */ /* 0x000e260000000a00 */
[----:B------:R-:W1:Y:S01]  /*13e0*/  LDS R37, [R18] ;  /* 0x0000000012257984 */ /* 0x000e620000000800 */
[----:B------:R-:W-:Y:S01]  /*13f0*/  IMAD R27, R27, 0x1e8020, R16 ;  /* 0x001e80201b1b7824 */ /* 0x000fe200078e0210 */
[----:B------:R-:W-:-:S05]  /*1400*/  LOP3.LUT R20, R28, 0x14, RZ, 0xfc, !PT ;  /* 0x000000141c147812 */ /* 0x000fca00078efcff */
[----:B------:R-:W-:-:S04]  /*1410*/  IMAD.HI R26, R20, 0x2aaaaaab, RZ ;  /* 0x2aaaaaab141a7827 */ /* 0x000fc800078e02ff */
[----:B0-----:R-:W-:Y:S01]  /*1420*/  IMAD.WIDE R16, R17, 0x4, R2 ;  /* 0x0000000411107825 */ /* 0x001fe200078e0202 */
[----:B------:R-:W-:-:S04]  /*1430*/  SHF.R.U32.HI R23, RZ, 0x1f, R26 ;  /* 0x0000001fff177819 */ /* 0x000fc8000001161a */
[----:B-1----:R0:W-:Y:S01]  /*1440*/  @P6 STG.E desc[UR6][R16.64], R37 ;  /* 0x0000002510006986 */ /* 0x0021e2000c101906 */
[----:B------:R-:W-:Y:S02]  /*1450*/  ISETP.NE.AND P6, PT, R19, RZ, PT ;  /* 0x000000ff1300720c */ /* 0x000fe40003fc5270 */
[----:B------:R-:W-:-:S04]  /*1460*/  LOP3.LUT R19, R10, 0x100, RZ, 0xfc, !PT ;  /* 0x000001000a137812 */ /* 0x000fc800078efcff */
[----:B------:R-:W-:-:S04]  /*1470*/  SHF.R.U32.HI R19, RZ, 0x4, R19 ;  /* 0x00000004ff137819 */ /* 0x000fc80000011613 */
[----:B------:R-:W-:Y:S02]  /*1480*/  LOP3.LUT R19, R19, 0x1c, RZ, 0xc0, !PT ;  /* 0x0000001c13137812 */ /* 0x000fe400078ec0ff */
[----:B------:R-:W-:-:S03]  /*1490*/  LEA.HI.SX32 R23, R26, R23, 0x1a ;  /* 0x000000171a177211 */ /* 0x000fc600078fd2ff */
[----:B------:R-:W-:-:S04]  /*14a0*/  VIADD R19, R19, UR4 ;  /* 0x0000000413137c36 */ /* 0x000fc80008000000 */
[----:B------:R-:W-:Y:S02]  /*14b0*/  IMAD R26, R10, 0x4, R19 ;  /* 0x000000040a1a7824 */ /* 0x000fe400078e0213 */
[----:B------:R-:W-:-:S04]  /*14c0*/  IMAD.WIDE R18, R35, 0x4, R2 ;  /* 0x0000000423127825 */ /* 0x000fc800078e0202 */
[----:B------:R-:W-:Y:S01]  /*14d0*/  IMAD R35, R33, -0x180, R24 ;  /* 0xfffffe8021237824 */ /* 0x000fe200078e0218 */
[----:B------:R-:W1:Y:S03]  /*14e0*/  LDS R26, [R26+0x400] ;  /* 0x000400001a1a7984 */ /* 0x000e660000000800 */
[----:B0-----:R-:W-:-:S04]  /*14f0*/  IMAD R16, R35, 0x3c1, R0 ;  /* 0x000003c123107824 */ /* 0x001fc800078e0200 */
[----:B------:R-:W-:Y:S01]  /*1500*/  IMAD R17, R33, 0x1e8020, R16 ;  /* 0x001e802021117824 */ /* 0x000fe200078e0210 */
[----:B------:R-:W-:-:S04]  /*1510*/  LOP3.LUT R16, R10, 0x200, RZ, 0xfc, !PT ;  /* 0x000002000a107812 */ /* 0x000fc800078efcff */
[----:B------:R-:W-:-:S04]  /*1520*/  SHF.R.U32.HI R16, RZ, 0x4, R16 ;  /* 0x00000004ff107819 */ /* 0x000fc80000011610 */
[----:B------:R-:W-:-:S05]  /*1530*/  LOP3.LUT R16, R16, 0x2c, RZ, 0xc0, !PT ;  /* 0x0000002c10107812 */ /* 0x000fca00078ec0ff */
[----:B------:R-:W-:-:S04]  /*1540*/  VIADD R33, R16, UR4 ;  /* 0x0000000410217c36 */ /* 0x000fc80008000000 */
[----:B------:R-:W-:-:S06]  /*1550*/  IMAD R33, R10, 0x4, R33 ;  /* 0x000000040a217824 */ /* 0x000fcc00078e0221 */
[----:B------:R-:W0:Y:S04]  /*1560*/  LDS R33, [R33+0x800] ;  /* 0x0008000021217984 */ /* 0x000e280000000800 */
[----:B-1----:R1:W-:Y:S01]  /*1570*/  @P5 STG.E desc[UR6][R18.64], R26 ;  /* 0x0000001a12005986 */ /* 0x0023e2000c101906 */
[----:B------:R-:W-:Y:S01]  /*1580*/  ISETP.LT.AND P5, PT, R24, 0x600, !P0 ;  /* 0x000006001800780c */ /* 0x000fe200047a1270 */
[----:B------:R-:W-:-:S04]  /*1590*/  IMAD.WIDE R16, R17, 0x4, R2 ;  /* 0x0000000411107825 */ /* 0x000fc800078e0202 */
[----:B-1----:R-:W-:-:S08]  /*15a0*/  IMAD R19, R31, -0x180, R14 ;  /* 0xfffffe801f137824 */ /* 0x002fd000078e020e */
[----:B0-----:R-:W-:Y:S01]  /*15b0*/  @P5 STG.E desc[UR6][R16.64], R33 ;  /* 0x0000002110005986 */ /* 0x001fe2000c101906 */
[----:B------:R-:W-:Y:S01]  /*15c0*/  ISETP.LT.AND P5, PT, R14, 0x600, !P0 ;  /* 0x000006000e00780c */ /* 0x000fe200047a1270 */
[----:B------:R-:W-:-:S04]  /*15d0*/  IMAD R14, R19, 0x3c1, R0 ;  /* 0x000003c1130e7824 */ /* 0x000fc800078e0200 */
[----:B------:R-:W-:Y:S01]  /*15e0*/  IMAD R31, R31, 0x1e8020, R14 ;  /* 0x001e80201f1f7824 */ /* 0x000fe200078e020e */
[----:B------:R-:W-:-:S04]  /*15f0*/  LOP3.LUT R14, R10, 0x300, RZ, 0xfc, !PT ;  /* 0x000003000a0e7812 */ /* 0x000fc800078efcff */
[----:B------:R-:W-:-:S04]  /*1600*/  SHF.R.U32.HI R14, RZ, 0x4, R14 ;  /* 0x00000004ff0e7819 */ /* 0x000fc8000001160e */
[----:B------:R-:W-:-:S05]  /*1610*/  LOP3.LUT R14, R14, 0x3c, RZ, 0xc0, !PT ;  /* 0x0000003c0e0e7812 */ /* 0x000fca00078ec0ff */
[----:B------:R-:W-:-:S04]  /*1620*/  VIADD R19, R14, UR4 ;  /* 0x000000040e137c36 */ /* 0x000fc80008000000 */
[----:B------:R-:W-:Y:S02]  /*1630*/  IMAD R18, R10, 0x4, R19 ;  /* 0x000000040a127824 */ /* 0x000fe400078e0213 */
[----:B------:R-:W-:-:S03]  /*1640*/  IMAD R19, R29, -0x180, R22 ;  /* 0xfffffe801d137824 */ /* 0x000fc600078e0216 */
[----:B------:R0:W1:Y:S01]  /*1650*/  LDS R35, [R18+0xc00] ;  /* 0x000c000012237984 */ /* 0x0000620000000800 */
[----:B------:R-:W-:-:S04]  /*1660*/  IMAD R14, R19, 0x3c1, R0 ;  /* 0x000003c1130e7824 */ /* 0x000fc800078e0200 */
[----:B------:R-:W-:Y:S01]  /*1670*/  IMAD R29, R29, 0x1e8020, R14 ;  /* 0x001e80201d1d7824 */ /* 0x000fe200078e020e */
[----:B------:R-:W-:-:S04]  /*1680*/  LOP3.LUT R14, R10, 0x400, RZ, 0xfc, !PT ;  /* 0x000004000a0e7812 */ /* 0x000fc800078efcff */
[----:B------:R-:W-:-:S04]  /*1690*/  SHF.R.U32.HI R14, RZ, 0x4, R14 ;  /* 0x00000004ff0e7819 */ /* 0x000fc8000001160e */
[----:B------:R-:W-:-:S05]  /*16a0*/  LOP3.LUT R14, R14, 0x4c, RZ, 0xc0, !PT ;  /* 0x0000004c0e0e7812 */ /* 0x000fca00078ec0ff */
[----:B------:R-:W-:-:S04]  /*16b0*/  VIADD R19, R14, UR4 ;  /* 0x000000040e137c36 */ /* 0x000fc80008000000 */
[----:B0-----:R-:W-:Y:S02]  /*16c0*/  IMAD R18, R10, 0x4, R19 ;  /* 0x000000040a127824 */ /* 0x001fe400078e0213 */
[----:B------:R-:W-:-:S03]  /*16d0*/  IMAD.WIDE R16, R31, 0x4, R2 ;  /* 0x000000041f107825 */ /* 0x000fc600078e0202 */
[----:B------:R-:W0:Y:S01]  /*16e0*/  LDS R31, [R18+0x1000] ;  /* 0x00100000121f7984 */ /* 0x000e220000000800 */
[----:B------:R-:W-:-:S04]  /*16f0*/  IMAD R19, R23, -0x180, R20 ;  /* 0xfffffe8017137824 */ /* 0x000fc800078e0214 */
[----:B------:R-:W-:Y:S01]  /*1700*/  IMAD R14, R19, 0x3c1, R0 ;  /* 0x000003c1130e7824 */ /* 0x000fe200078e0200 */
[----:B-1----:R1:W-:Y:S01]  /*1710*/  @P5 STG.E desc[UR6][R16.64], R35 ;  /* 0x0000002310005986 */ /* 0x0023e2000c101906 */
[----:B------:R-:W-:Y:S02]  /*1720*/  ISETP.LT.AND P5, PT, R22, 0x600, !P0 ;  /* 0x000006001600780c */ /* 0x000fe400047a1270 */
[----:B------:R-:W-:Y:S01]  /*1730*/  IMAD R23, R23, 0x1e8020, R14 ;  /* 0x001e802017177824 */ /* 0x000fe200078e020e */
[C---:B------:R-:W-:Y:S02]  /*1740*/  LOP3.LUT R14, R10.reuse, 0x500, RZ, 0xfc, !PT ;  /* 0x000005000a0e7812 */ /* 0x040fe400078efcff */
[----:B------:R-:W-:Y:S02]  /*1750*/  LOP3.LUT R19, R10, 0x600, RZ, 0xfc, !PT ;  /* 0x000006000a137812 */ /* 0x000fe400078efcff */
[----:B------:R-:W-:Y:S01]  /*1760*/  SHF.R.U32.HI R14, RZ, 0x4, R14 ;  /* 0x00000004ff0e7819 */ /* 0x000fe2000001160e */
[----:B-1----:R-:W-:-:S03]  /*1770*/  IMAD.WIDE R16, R29, 0x4, R2 ;  /* 0x000000041d107825 */ /* 0x002fc600078e0202 */
[----:B------:R-:W-:Y:S02]  /*1780*/  LOP3.LUT R14, R14, 0x5c, RZ, 0xc0, !PT ;  /* 0x0000005c0e0e7812 */ /* 0x000fe400078ec0ff */
[----:B------:R-:W-:-:S04]  /*1790*/  SHF.R.U32.HI R19, RZ, 0x4, R19 ;  /* 0x00000004ff137819 */ /* 0x000fc80000011613 */
[----:B------:R-:W-:Y:S01]  /*17a0*/  LOP3.LUT R19, R19, 0x6c, RZ, 0xc0, !PT ;  /* 0x0000006c13137812 */ /* 0x000fe200078ec0ff */
[----:B0-----:R0:W-:Y:S01]  /*17b0*/  @P5 STG.E desc[UR6][R16.64], R31 ;  /* 0x0000001f10005986 */ /* 0x0011e2000c101906 */
[----:B------:R-:W-:Y:S02]  /*17c0*/  ISETP.LT.AND P5, PT, R20, 0x600, !P0 ;  /* 0x000006001400780c */ /* 0x000fe400047a1270 */
[----:B------:R-:W-:-:S04]  /*17d0*/  LOP3.LUT R20, R10, 0x700, RZ, 0xfc, !PT ;  /* 0x000007000a147812 */ /* 0x000fc800078efcff */
[----:B------:R-:W-:Y:S02]  /*17e0*/  SHF.R.U32.HI R20, RZ, 0x4, R20 ;  /* 0x00000004ff147819 */ /* 0x000fe40000011614 */
[----:B0-----:R-:W-:Y:S01]  /*17f0*/  IADD3 R17, R14, UR4, RZ ;  /* 0x000000040e117c10 */ /* 0x001fe2000fffe0ff */
[----:B------:R-:W-:Y:S01]  /*1800*/  VIADD R19, R19, UR4 ;  /* 0x0000000413137c36 */ /* 0x000fe20008000000 */
[----:B------:R-:W-:-:S03]  /*1810*/  LOP3.LUT R14, R20, 0x7c, RZ, 0xc0, !PT ;  /* 0x0000007c140e7812 */ /* 0x000fc600078ec0ff */
[----:B------:R-:W-:Y:S02]  /*1820*/  IMAD R20, R10, 0x4, R17 ;  /* 0x000000040a147824 */ /* 0x000fe400078e0211 */
[----:B------:R-:W-:Y:S02]  /*1830*/  VIADD R17, R14, UR4 ;  /* 0x000000040e117c36 */ /* 0x000fe40008000000 */
[C---:B------:R-:W-:Y:S01]  /*1840*/  IMAD R22, R10.reuse, 0x4, R19 ;  /* 0x000000040a167824 */ /* 0x040fe200078e0213 */
[----:B------:R0:W1:Y:S01]  /*1850*/  LDS R29, [R20+0x1400] ;  /* 0x00140000141d7984 */ /* 0x0000620000000800 */
[----:B------:R-:W-:-:S03]  /*1860*/  IMAD R24, R10, 0x4, R17 ;  /* 0x000000040a187824 */ /* 0x000fc600078e0211 */
[----:B------:R2:W3:Y:S04]  /*1870*/  LDS R31, [R22+0x1800] ;  /* 0x00180000161f7984 */ /* 0x0004e80000000800 */
[----:B------:R4:W5:Y:S01]  /*1880*/  LDS R33, [R24+0x1c00] ;  /* 0x001c000018217984 */ /* 0x0009620000000800 */
[----:B------:R-:W-:Y:S01]  /*1890*/  LOP3.LUT R14, R10, 0x800, RZ, 0xfc, !PT ;  /* 0x000008000a0e7812 */ /* 0x000fe200078efcff */
[----:B------:R-:W-:-:S03]  /*18a0*/  IMAD.WIDE R16, R23, 0x4, R2 ;  /* 0x0000000417107825 */ /* 0x000fc600078e0202 */
[----:B------:R-:W-:-:S04]  /*18b0*/  SHF.R.U32.HI R23, RZ, 0x4, R14 ;  /* 0x00000004ff177819 */ /* 0x000fc8000001160e */
[----:B------:R-:W-:Y:S01]  /*18c0*/  LOP3.LUT R23, R23, 0x8c, RZ, 0xc0, !PT ;  /* 0x0000008c17177812 */ /* 0x000fe200078ec0ff */
[--C-:B------:R-:W-:Y:S01]  /*18d0*/  IMAD.WIDE R18, R27, 0x4, R2.reuse ;  /* 0x000000041b127825 */ /* 0x100fe200078e0202 */
[C---:B0-----:R-:W-:Y:S02]  /*18e0*/  LOP3.LUT R20, R10.reuse, 0x900, RZ, 0xfc, !PT ;  /* 0x000009000a147812 */ /* 0x041fe400078efcff */
[C---:B--2---:R-:W-:Y:S01]  /*18f0*/  LOP3.LUT R22, R10.reuse, 0xa00, RZ, 0xfc, !PT ;  /* 0x00000a000a167812 */ /* 0x044fe200078efcff */
[----:B------:R-:W-:Y:S01]  /*1900*/  VIADD R23, R23, UR4 ;  /* 0x0000000417177c36 */ /* 0x000fe20008000000 */
[C---:B----4-:R-:W-:Y:S01]  /*1910*/  LOP3.LUT R24, R10.reuse, 0xb00, RZ, 0xfc, !PT ;  /* 0x00000b000a187812 */ /* 0x050fe200078efcff */
[----:B------:R-:W-:Y:S01]  /*1920*/  IMAD.WIDE R14, R15, 0x4, R2 ;  /* 0x000000040f0e7825 */ /* 0x000fe200078e0202 */
[C---:B------:R-:W-:Y:S02]  /*1930*/  LOP3.LUT R26, R10.reuse, 0xe00, RZ, 0xfc, !PT ;  /* 0x00000e000a1a7812 */ /* 0x040fe400078efcff */
[----:B------:R-:W-:Y:S01]  /*1940*/  SHF.R.U32.HI R20, RZ, 0x4, R20 ;  /* 0x00000004ff147819 */ /* 0x000fe20000011614 */
[----:B------:R-:W-:Y:S01]  /*1950*/  IMAD R23, R10, 0x4, R23 ;  /* 0x000000040a177824 */ /* 0x000fe200078e0217 */
[----:B------:R-:W-:-:S02]  /*1960*/  SHF.R.U32.HI R22, RZ, 0x4, R22 ;  /* 0x00000004ff167819 */ /* 0x000fc40000011616 */
[----:B------:R-:W-:Y:S02]  /*1970*/  SHF.R.U32.HI R24, RZ, 0x4, R24 ;  /* 0x00000004ff187819 */ /* 0x000fe40000011618 */
[----:B------:R-:W-:Y:S01]  /*1980*/  SHF.R.U32.HI R26, RZ, 0x4, R26 ;  /* 0x00000004ff1a7819 */ /* 0x000fe2000001161a */
[----:B------:R-:W0:Y:S04]  /*1990*/  LDS R27, [R23+0x2000] ;  /* 0x00200000171b7984 */ /* 0x000e280000000800 */
[----:B-1----:R1:W-:Y:S01]  /*19a0*/  @P5 STG.E desc[UR6][R16.64], R29 ;  /* 0x0000001d10005986 */ /* 0x0023e2000c101906 */
[----:B------:R-:W-:-:S03]  /*19b0*/  LOP3.LUT R20, R20, 0x9c, RZ, 0xc0, !PT ;  /* 0x0000009c14147812 */ /* 0x000fc600078ec0ff */
[----:B---3--:R2:W-:Y:S01]  /*19c0*/  @P4 STG.E desc[UR6][R18.64], R31 ;  /* 0x0000001f12004986 */ /* 0x0085e2000c101906 */
[----:B------:R-:W-:Y:S02]  /*19d0*/  LOP3.LUT R22, R22, 0xac, RZ, 0xc0, !PT ;  /* 0x000000ac16167812 */ /* 0x000fe400078ec0ff */
[C---:B-1----:R-:W-:Y:S02]  /*19e0*/  LOP3.LUT R16, R10.reuse, 0xc00, RZ, 0xfc, !PT ;  /* 0x00000c000a107812 */ /* 0x042fe400078efcff */
[C---:B------:R-:W-:Y:S02]  /*19f0*/  LOP3.LUT R17, R10.reuse, 0xd00, RZ, 0xfc, !PT ;  /* 0x00000d000a117812 */ /* 0x040fe400078efcff */
[----:B--2---:R-:W-:Y:S02]  /*1a00*/  LOP3.LUT R18, R10, 0xf00, RZ, 0xfc, !PT ;  /* 0x00000f000a127812 */ /* 0x004fe400078efcff */
[----:B------:R-:W-:Y:S02]  /*1a10*/  SHF.R.U32.HI R16, RZ, 0x4, R16 ;  /* 0x00000004ff107819 */ /* 0x000fe40000011610 */
[----:B------:R-:W-:Y:S01]  /*1a20*/  SHF.R.U32.HI R17, RZ, 0x4, R17 ;  /* 0x00000004ff117819 */ /* 0x000fe20000011611 */
[----:B-----5:R1:W-:Y:S01]  /*1a30*/  @P3 STG.E desc[UR6][R14.64], R33 ;  /* 0x000000210e003986 */ /* 0x0203e2000c101906 */
[----:B------:R-:W-:-:S02]  /*1a40*/  LOP3.LUT R24, R24, 0xbc, RZ, 0xc0, !PT ;  /* 0x000000bc18187812 */ /* 0x000fc400078ec0ff */
[----:B------:R-:W-:Y:S02]  /*1a50*/  LOP3.LUT R16, R16, 0xcc, RZ, 0xc0, !PT ;  /* 0x000000cc10107812 */ /* 0x000fe400078ec0ff */
[----:B------:R-:W-:Y:S01]  /*1a60*/  LOP3.LUT R26, R26, 0xec, RZ, 0xc0, !PT ;  /* 0x000000ec1a1a7812 */ /* 0x000fe200078ec0ff */
[----:B------:R-:W-:Y:S01]  /*1a70*/  VIADD R19, R24, UR4 ;  /* 0x0000000418137c36 */ /* 0x000fe20008000000 */
[----:B------:R-:W-:Y:S02]  /*1a80*/  IADD3 R29, R16, UR4, RZ ;  /* 0x00000004101d7c10 */ /* 0x000fe4000fffe0ff */
[----:B-1----:R-:W-:Y:S02]  /*1a90*/  SHF.R.U32.HI R14, RZ, 0x4, R18 ;  /* 0x00000004ff0e7819 */ /* 0x002fe40000011612 */
[----:B------:R-:W-:Y:S01]  /*1aa0*/  LOP3.LUT R18, R17, 0xdc, RZ, 0xc0, !PT ;  /* 0x000000dc11127812 */ /* 0x000fe200078ec0ff */
[----:B------:R-:W-:Y:S02]  /*1ab0*/  VIADD R15, R20, UR4 ;  /* 0x00000004140f7c36 */ /* 0x000fe40008000000 */
[----:B------:R-:W-:-:S02]  /*1ac0*/  VIADD R17, R22, UR4 ;  /* 0x0000000416117c36 */ /* 0x000fc40008000000 */
[----:B------:R-:W-:Y:S02]  /*1ad0*/  VIADD R31, R18, UR4 ;  /* 0x00000004121f7c36 */ /* 0x000fe40008000000 */
[----:B------:R-:W-:Y:S02]  /*1ae0*/  IMAD R15, R10, 0x4, R15 ;  /* 0x000000040a0f7824 */ /* 0x000fe400078e020f */
[----:B------:R-:W-:Y:S02]  /*1af0*/  VIADD R33, R26, UR4 ;  /* 0x000000041a217c36 */ /* 0x000fe40008000000 */
[C---:B------:R-:W-:Y:S01]  /*1b00*/  IMAD R20, R10.reuse, 0x4, R17 ;  /* 0x000000040a147824 */ /* 0x040fe200078e0211 */
[----:B------:R1:W2:Y:S01]  /*1b10*/  LDS R23, [R15+0x2400] ;  /* 0x002400000f177984 */ /* 0x0002a20000000800 */
[C---:B------:R-:W-:Y:S02]  /*1b20*/  IMAD R19, R10.reuse, 0x4, R19 ;  /* 0x000000040a137824 */ /* 0x040fe400078e0213 */
[----:B------:R-:W-:-:S02]  /*1b30*/  IMAD R18, R10, 0x4, R29 ;  /* 0x000000040a127824 */ /* 0x000fc400078e021d */
[C---:B------:R-:W-:Y:S01]  /*1b40*/  IMAD R17, R10.reuse, 0x4, R31 ;  /* 0x000000040a117824 */ /* 0x040fe200078e021f */
[----:B------:R-:W3:Y:S01]  /*1b50*/  LDS R20, [R20+0x2800] ;  /* 0x0028000014147984 */ /* 0x000ee20000000800 */
[----:B------:R-:W-:-:S03]  /*1b60*/  IMAD R16, R10, 0x4, R33 ;  /* 0x000000040a107824 */ /* 0x000fc600078e0221 */
[----:B------:R-:W4:Y:S04]  /*1b70*/  LDS R19, [R19+0x2c00] ;  /* 0x002c000013137984 */ /* 0x000f280000000800 */
[----:B------:R-:W5:Y:S04]  /*1b80*/  LDS R18, [R18+0x3000] ;  /* 0x0030000012127984 */ /* 0x000f680000000800 */
[----:B------:R-:W2:Y:S04]  /*1b90*/  LDS R17, [R17+0x3400] ;  /* 0x0034000011117984 */ /* 0x000ea80000000800 */
[----:B------:R-:W2:Y:S01]  /*1ba0*/  LDS R16, [R16+0x3800] ;  /* 0x0038000010107984 */ /* 0x000ea20000000800 */
[----:B------:R-:W-:-:S05]  /*1bb0*/  LOP3.LUT R14, R14, 0xfc, RZ, 0xc0, !PT ;  /* 0x000000fc0e0e7812 */ /* 0x000fca00078ec0ff */
[----:B------:R-:W-:Y:S02]  /*1bc0*/  VIADD R29, R14, UR4 ;  /* 0x000000040e1d7c36 */ /* 0x000fe40008000000 */
[----:B-1----:R-:W-:Y:S01]  /*1bd0*/  IMAD.WIDE R14, R9, 0x4, R2 ;  /* 0x00000004090e7825 */ /* 0x002fe200078e0202 */
[----:B------:R-:W-:-:S03]  /*1be0*/  ISETP.LT.AND P5, PT, R12, 0x600, !P0 ;  /* 0x000006000c00780c */ /* 0x000fc600047a1270 */
[----:B------:R-:W-:Y:S02]  /*1bf0*/  IMAD R9, R21, -0x180, R12 ;  /* 0xfffffe8015097824 */ /* 0x000fe400078e020c */
[----:B------:R-:W-:Y:S02]  /*1c00*/  IMAD R10, R10, 0x4, R29 ;  /* 0x000000040a0a7824 */ /* 0x000fe400078e021d */
[----:B------:R-:W-:Y:S02]  /*1c10*/  IMAD R31, R25, -0x180, R4 ;  /* 0xfffffe80191f7824 */ /* 0x000fe400078e0204 */
[----:B------:R-:W-:Y:S02]  /*1c20*/  IMAD R12, R9, 0x3c1, R0 ;  /* 0x000003c1090c7824 */ /* 0x000fe400078e0200 */
[----:B------:R-:W-:Y:S01]  /*1c30*/  IMAD R29, R13, -0x180, R8 ;  /* 0xfffffe800d1d7824 */ /* 0x000fe200078e0208 */
[----:B0-----:R0:W-:Y:S01]  /*1c40*/  @P2 STG.E desc[UR6][R14.64], R27 ;  /* 0x0000001b0e002986 */ /* 0x0011e2000c101906 */
[----:B------:R-:W-:Y:S01]  /*1c50*/  IMAD R9, R11, -0x180, R6 ;  /* 0xfffffe800b097824 */ /* 0x000fe200078e0206 */
[----:B------:R-:W-:Y:S01]  /*1c60*/  ISETP.LT.AND P4, PT, R4, 0x600, !P0 ;  /* 0x000006000400780c */ /* 0x000fe20004781270 */
[----:B------:R-:W-:Y:S01]  /*1c70*/  IMAD R4, R31, 0x3c1, R0 ;  /* 0x000003c11f047824 */ /* 0x000fe200078e0200 */
[----:B------:R-:W-:Y:S01]  /*1c80*/  ISETP.LT.AND P2, PT, R6, 0x600, !P0 ;  /* 0x000006000600780c */ /* 0x000fe20004741270 */
[----:B------:R-:W-:Y:S01]  /*1c90*/  IMAD R21, R21, 0x1e8020, R12 ;  /* 0x001e802015157824 */ /* 0x000fe200078e020c */
[----:B------:R-:W-:Y:S01]  /*1ca0*/  ISETP.LT.AND P3, PT, R8, 0x600, !P0 ;  /* 0x000006000800780c */ /* 0x000fe20004761270 */
[--C-:B------:R-:W-:Y:S01]  /*1cb0*/  IMAD R6, R29, 0x3c1, R0.reuse ;  /* 0x000003c11d067824 */ /* 0x100fe200078e0200 */
[----:B------:R-:W-:Y:S01]  /*1cc0*/  LOP3.LUT R28, R28, 0x3c, RZ, 0xfc, !PT ;  /* 0x0000003c1c1c7812 */ /* 0x000fe200078efcff */
[----:B------:R-:W-:-:S02]  /*1cd0*/  IMAD R12, R9, 0x3c1, R0 ;  /* 0x000003c1090c7824 */ /* 0x000fc400078e0200 */
[----:B------:R-:W-:Y:S01]  /*1ce0*/  IMAD R25, R25, 0x1e8020, R4 ;  /* 0x001e802019197824 */ /* 0x000fe200078e0204 */
[----:B------:R-:W-:Y:S01]  /*1cf0*/  ISETP.LT.AND P0, PT, R28, 0x600, !P0 ;  /* 0x000006001c00780c */ /* 0x000fe20004701270 */
[----:B0-----:R-:W-:Y:S02]  /*1d00*/  IMAD R15, R13, 0x1e8020, R6 ;  /* 0x001e80200d0f7824 */ /* 0x001fe400078e0206 */
[----:B------:R-:W-:Y:S02]  /*1d10*/  IMAD R11, R11, 0x1e8020, R12 ;  /* 0x001e80200b0b7824 */ /* 0x000fe400078e020c */
[----:B------:R-:W-:-:S04]  /*1d20*/  IMAD.WIDE R8, R21, 0x4, R2 ;  /* 0x0000000415087825 */ /* 0x000fc800078e0202 */
[--C-:B------:R-:W-:Y:S01]  /*1d30*/  IMAD.WIDE R12, R25, 0x4, R2.reuse ;  /* 0x00000004190c7825 */ /* 0x100fe200078e0202 */
[----:B--2---:R0:W-:Y:S03]  /*1d40*/  @P5 STG.E desc[UR6][R8.64], R23 ;  /* 0x0000001708005986 */ /* 0x0041e6000c101906 */
[--C-:B------:R-:W-:Y:S01]  /*1d50*/  IMAD.WIDE R14, R15, 0x4, R2.reuse ;  /* 0x000000040f0e7825 */ /* 0x100fe200078e0202 */
[----:B---3--:R0:W-:Y:S03]  /*1d60*/  @P4 STG.E desc[UR6][R12.64], R20 ;  /* 0x000000140c004986 */ /* 0x0081e6000c101906 */
[--C-:B------:R-:W-:Y:S01]  /*1d70*/  IMAD.WIDE R24, R11, 0x4, R2.reuse ;  /* 0x000000040b187825 */ /* 0x100fe200078e0202 */
[----:B----4-:R0:W-:Y:S03]  /*1d80*/  @P3 STG.E desc[UR6][R14.64], R19 ;  /* 0x000000130e003986 */ /* 0x0101e6000c101906 */
[--C-:B------:R-:W-:Y:S01]  /*1d90*/  IMAD.WIDE R6, R7, 0x4, R2.reuse ;  /* 0x0000000407067825 */ /* 0x100fe200078e0202 */
[----:B-----5:R0:W-:Y:S03]  /*1da0*/  @P2 STG.E desc[UR6][R24.64], R18 ;  /* 0x0000001218002986 */ /* 0x0201e6000c101906 */
[----:B------:R-:W-:Y:S01]  /*1db0*/  IMAD.WIDE R4, R5, 0x4, R2 ;  /* 0x0000000405047825 */ /* 0x000fe200078e0202 */
[----:B------:R0:W-:Y:S04]  /*1dc0*/  @P1 STG.E desc[UR6][R6.64], R17 ;  /* 0x0000001106001986 */ /* 0x0001e8000c101906 */
[----:B------:R0:W-:Y:S02]  /*1dd0*/  @P6 STG.E desc[UR6][R4.64], R16 ;  /* 0x0000001004006986 */ /* 0x0001e4000c101906 */
[----:B0-----:R-:W-:Y:S05]  /*1de0*/  @!P0 EXIT ;  /* 0x000000000000894d */ /* 0x001fea0003800000 */
[----:B0-----:R-:W0:Y:S01]  /*1df0*/  LDS R9, [R10+0x3c00] ;  /* 0x003c00000a097984 */ /* 0x001e220000000800 */
[----:B------:R-:W-:-:S05]  /*1e00*/  IMAD.HI R4, R28, 0x2aaaaaab, RZ ;  /* 0x2aaaaaab1c047827 */ /* 0x000fca00078e02ff */
[----:B------:R-:W-:-:S04]  /*1e10*/  SHF.R.U32.HI R5, RZ, 0x1f, R4 ;  /* 0x0000001fff057819 */ /* 0x000fc80000011604 */
[----:B------:R-:W-:-:S05]  /*1e20*/  LEA.HI.SX32 R5, R4, R5, 0x1a ;  /* 0x0000000504057211 */ /* 0x000fca00078fd2ff */
[----:B------:R-:W-:-:S04]  /*1e30*/  IMAD R7, R5, -0x180, R28 ;  /* 0xfffffe8005077824 */ /* 0x000fc800078e021c */
[----:B------:R-:W-:-:S04]  /*1e40*/  IMAD R0, R7, 0x3c1, R0 ;  /* 0x000003c107007824 */ /* 0x000fc800078e0200 */
[----:B------:R-:W-:-:S04]  /*1e50*/  IMAD R5, R5, 0x1e8020, R0 ;  /* 0x001e802005057824 */ /* 0x000fc800078e0200 */
[----:B------:R-:W-:-:S05]  /*1e60*/  IMAD.WIDE R2, R5, 0x4, R2 ;  /* 0x0000000405027825 */ /* 0x000fca00078e0202 */
[----:B0-----:R-:W-:Y:S01]  /*1e70*/  STG.E desc[UR6][R2.64], R9 ;  /* 0x0000000902007986 */ /* 0x001fe2000c101906 */
[----:B------:R-:W-:Y:S05]  /*1e80*/  EXIT ;  /* 0x000000000000794d */ /* 0x000fea0003800000 */
.L_x_0:
[----:B------:R-:W-:-:S00]  /*1e90*/  BRA `(.L_x_0) ;  /* 0xfffffffc00fc7947 */ /* 0x000fc0000383ffff */
[----:B------:R-:W-:-:S00]  /*1ea0*/  NOP ;  /* 0x0000000000007918 */ /* 0x000fc00000000000 */
        /* <DEDUP_REMOVED lines=13> */
.L_x_1:


//--------------------- .nv.global.init           --------------------------
	.section	.nv.global.init,"aw",@progbits
.nv.global.init:
	.type		_$_str,@object
	.size		_$_str,(_$_str_$_2 - _$_str)
_$_str:
        /*0000*/ 	.byte	0x5f, 0x5f, 0x43, 0x55, 0x44, 0x41, 0x5f, 0x46, 0x54, 0x5a, 0x00
	.type		_$_str_$_2,@object
	.size		_$_str_$_2,(.L_1 - _$_str_$_2)
_$_str_$_2:
        /*000b*/ 	.byte	0x5f, 0x5f, 0x43, 0x55, 0x44, 0x41, 0x5f, 0x50, 0x52, 0x45, 0x43, 0x5f, 0x53, 0x51, 0x52, 0x54
        /*001b*/ 	.byte	0x00
.L_1:


//--------------------- .nv.shared.triton_poi_fused__native_batch_norm_legit_no_training_relu_7 --------------------------
	.section	.nv.shared.triton_poi_fused__native_batch_norm_legit_no_training_relu_7,"aw",@nobits
	.sectionflags	@""
	.align	16
	.zero		1024


//--------------------- .nv.constant0.triton_poi_fused__native_batch_norm_legit_no_training_relu_7 --------------------------
	.section	.nv.constant0.triton_poi_fused__native_batch_norm_legit_no_training_relu_7,"a",@progbits
	.sectionflags	@""
	.align	4
.nv.constant0.triton_poi_fused__native_batch_norm_legit_no_training_relu_7:
	.zero		584
